//
// Generated by NVIDIA NVVM Compiler
//
// Compiler Build ID: CL-36424714
// Cuda compilation tools, release 13.0, V13.0.88
// Based on NVVM 20.0.0
//

.version 9.0
.target sm_100
.address_size 64

	// .globl	_Z8detX_gpuPfS_
.extern .func  (.param .b32 func_retval0) vprintf
(
	.param .b64 vprintf_param_0,
	.param .b64 vprintf_param_1
)
;
.const .align 4 .b8 d_Data_Coef[12];
.global .align 1 .b8 $str[73] = {116, 104, 101, 32, 100, 101, 116, 101, 114, 109, 105, 110, 116, 32, 111, 102, 32, 99, 111, 118, 97, 114, 105, 97, 110, 99, 101, 32, 111, 102, 32, 37, 100, 32, 112, 111, 105, 110, 116, 32, 105, 110, 32, 88, 32, 112, 111, 105, 110, 116, 32, 99, 108, 111, 117, 100, 32, 105, 115, 32, 98, 101, 108, 111, 119, 32, 122, 101, 114, 111, 32, 10};
.global .align 1 .b8 $str$1[75] = {116, 104, 101, 32, 100, 101, 116, 101, 114, 109, 105, 110, 97, 110, 116, 32, 111, 102, 32, 99, 111, 118, 97, 114, 105, 97, 110, 99, 101, 32, 111, 102, 32, 37, 100, 32, 112, 111, 105, 110, 116, 32, 105, 110, 32, 89, 32, 112, 111, 105, 110, 116, 32, 67, 108, 111, 117, 100, 32, 105, 115, 32, 98, 101, 108, 111, 119, 32, 122, 101, 114, 111, 32, 10};

.visible .entry _Z8detX_gpuPfS_(
	.param .u64 .ptr .align 1 _Z8detX_gpuPfS__param_0,
	.param .u64 .ptr .align 1 _Z8detX_gpuPfS__param_1
)
{
	.local .align 8 .b8 	__local_depot0[8];
	.reg .b64 	%SP;
	.reg .b64 	%SPL;
	.reg .pred 	%p<5>;
	.reg .b32 	%r<19>;
	.reg .b32 	%f<76>;
	.reg .b64 	%rd<25>;

	mov.u64 	%SPL, __local_depot0;
	cvta.local.u64 	%SP, %SPL;
	ld.param.u64 	%rd6, [_Z8detX_gpuPfS__param_0];
	ld.param.u64 	%rd7, [_Z8detX_gpuPfS__param_1];
	cvta.to.global.u64 	%rd1, %rd6;
	cvta.to.global.u64 	%rd2, %rd7;
	add.u64 	%rd8, %SP, 0;
	add.u64 	%rd3, %SPL, 0;
	ld.const.u32 	%r2, [d_Data_Coef];
	mov.u32 	%r3, %tid.x;
	mov.u32 	%r4, %ctaid.x;
	mov.u32 	%r5, %ntid.x;
	mad.lo.s32 	%r1, %r4, %r5, %r3;
	setp.ge.s32 	%p1, %r1, %r2;
	@%p1 bra 	$L__BB0_8;
	ld.const.u32 	%r6, [d_Data_Coef+8];
	setp.ne.s32 	%p2, %r6, 2;
	@%p2 bra 	$L__BB0_5;
	shl.b32 	%r13, %r1, 2;
	mul.wide.s32 	%rd17, %r13, 4;
	add.s64 	%rd4, %rd2, %rd17;
	ld.global.f32 	%f1, [%rd4];
	ld.global.f32 	%f2, [%rd4+4];
	ld.global.f32 	%f3, [%rd4+8];
	ld.global.f32 	%f4, [%rd4+12];
	mul.f32 	%f66, %f1, %f4;
	mul.f32 	%f67, %f2, %f3;
	sub.f32 	%f5, %f66, %f67;
	setp.leu.f32 	%p4, %f5, 0f00000000;
	@%p4 bra 	$L__BB0_4;
	div.rn.f32 	%f68, %f4, %f5;
	st.global.f32 	[%rd4], %f68;
	neg.f32 	%f69, %f2;
	div.rn.f32 	%f70, %f69, %f5;
	st.global.f32 	[%rd4+4], %f70;
	neg.f32 	%f71, %f3;
	div.rn.f32 	%f72, %f71, %f5;
	st.global.f32 	[%rd4+8], %f72;
	div.rn.f32 	%f73, %f1, %f5;
	st.global.f32 	[%rd4+12], %f73;
	rcp.rn.f32 	%f74, %f5;
	sqrt.rn.f32 	%f75, %f74;
	mul.wide.s32 	%rd23, %r1, 4;
	add.s64 	%rd24, %rd1, %rd23;
	st.global.f32 	[%rd24], %f75;
	bra.uni 	$L__BB0_8;
$L__BB0_4:
	add.s32 	%r14, %r1, 1;
	st.local.u32 	[%rd3], %r14;
	mov.u64 	%rd18, $str;
	cvta.global.u64 	%rd19, %rd18;
	{ // callseq 1, 0
	.param .b64 param0;
	st.param.b64 	[param0], %rd19;
	.param .b64 param1;
	st.param.b64 	[param1], %rd8;
	.param .b32 retval0;
	call.uni (retval0), 
	vprintf, 
	(
	param0, 
	param1
	);
	ld.param.b32 	%r15, [retval0];
	} // callseq 1
	mov.b32 	%r17, 1203982336;
	st.global.u32 	[%rd4], %r17;
	st.global.u32 	[%rd4+4], %r17;
	st.global.u32 	[%rd4+8], %r17;
	st.global.u32 	[%rd4+12], %r17;
	mul.wide.s32 	%rd21, %r1, 4;
	add.s64 	%rd22, %rd1, %rd21;
	mov.b32 	%r18, 0;
	st.global.u32 	[%rd22], %r18;
	bra.uni 	$L__BB0_8;
$L__BB0_5:
	mul.lo.s32 	%r7, %r1, 9;
	mul.wide.s32 	%rd9, %r7, 4;
	add.s64 	%rd5, %rd2, %rd9;
	ld.global.f32 	%f6, [%rd5];
	ld.global.f32 	%f7, [%rd5+4];
	ld.global.f32 	%f8, [%rd5+8];
	ld.global.f32 	%f9, [%rd5+12];
	ld.global.f32 	%f10, [%rd5+16];
	ld.global.f32 	%f11, [%rd5+20];
	ld.global.f32 	%f12, [%rd5+24];
	ld.global.f32 	%f13, [%rd5+28];
	ld.global.f32 	%f14, [%rd5+32];
	mul.f32 	%f15, %f6, %f10;
	mul.f32 	%f22, %f15, %f14;
	mul.f32 	%f16, %f6, %f13;
	mul.f32 	%f23, %f11, %f16;
	sub.f32 	%f24, %f22, %f23;
	mul.f32 	%f17, %f7, %f9;
	mul.f32 	%f25, %f17, %f14;
	sub.f32 	%f26, %f24, %f25;
	mul.f32 	%f18, %f9, %f13;
	fma.rn.f32 	%f27, %f8, %f18, %f26;
	mul.f32 	%f19, %f7, %f12;
	fma.rn.f32 	%f28, %f11, %f19, %f27;
	mul.f32 	%f20, %f10, %f12;
	mul.f32 	%f29, %f8, %f20;
	sub.f32 	%f21, %f28, %f29;
	setp.leu.f32 	%p3, %f21, 0f00000000;
	@%p3 bra 	$L__BB0_7;
	mul.f32 	%f30, %f10, %f14;
	mul.f32 	%f31, %f11, %f13;
	sub.f32 	%f32, %f30, %f31;
	div.rn.f32 	%f33, %f32, %f21;
	st.global.f32 	[%rd5], %f33;
	mul.f32 	%f34, %f7, %f14;
	mul.f32 	%f35, %f8, %f13;
	sub.f32 	%f36, %f34, %f35;
	neg.f32 	%f37, %f36;
	div.rn.f32 	%f38, %f37, %f21;
	st.global.f32 	[%rd5+4], %f38;
	mul.f32 	%f39, %f7, %f11;
	mul.f32 	%f40, %f8, %f10;
	sub.f32 	%f41, %f39, %f40;
	div.rn.f32 	%f42, %f41, %f21;
	st.global.f32 	[%rd5+8], %f42;
	mul.f32 	%f43, %f9, %f14;
	mul.f32 	%f44, %f11, %f12;
	sub.f32 	%f45, %f43, %f44;
	neg.f32 	%f46, %f45;
	div.rn.f32 	%f47, %f46, %f21;
	st.global.f32 	[%rd5+12], %f47;
	mul.f32 	%f48, %f6, %f14;
	mul.f32 	%f49, %f8, %f12;
	sub.f32 	%f50, %f48, %f49;
	div.rn.f32 	%f51, %f50, %f21;
	st.global.f32 	[%rd5+16], %f51;
	mul.f32 	%f52, %f6, %f11;
	mul.f32 	%f53, %f8, %f9;
	sub.f32 	%f54, %f52, %f53;
	neg.f32 	%f55, %f54;
	div.rn.f32 	%f56, %f55, %f21;
	st.global.f32 	[%rd5+20], %f56;
	sub.f32 	%f57, %f18, %f20;
	div.rn.f32 	%f58, %f57, %f21;
	st.global.f32 	[%rd5+24], %f58;
	sub.f32 	%f59, %f16, %f19;
	neg.f32 	%f60, %f59;
	div.rn.f32 	%f61, %f60, %f21;
	st.global.f32 	[%rd5+28], %f61;
	sub.f32 	%f62, %f15, %f17;
	div.rn.f32 	%f63, %f62, %f21;
	st.global.f32 	[%rd5+32], %f63;
	rcp.rn.f32 	%f64, %f21;
	sqrt.rn.f32 	%f65, %f64;
	mul.wide.s32 	%rd15, %r1, 4;
	add.s64 	%rd16, %rd1, %rd15;
	st.global.f32 	[%rd16], %f65;
	bra.uni 	$L__BB0_8;
$L__BB0_7:
	add.s32 	%r8, %r1, 1;
	st.local.u32 	[%rd3], %r8;
	mov.u64 	%rd10, $str;
	cvta.global.u64 	%rd11, %rd10;
	{ // callseq 0, 0
	.param .b64 param0;
	st.param.b64 	[param0], %rd11;
	.param .b64 param1;
	st.param.b64 	[param1], %rd8;
	.param .b32 retval0;
	call.uni (retval0), 
	vprintf, 
	(
	param0, 
	param1
	);
	ld.param.b32 	%r9, [retval0];
	} // callseq 0
	mov.b32 	%r11, 1203982336;
	st.global.u32 	[%rd5], %r11;
	st.global.u32 	[%rd5+4], %r11;
	st.global.u32 	[%rd5+8], %r11;
	st.global.u32 	[%rd5+12], %r11;
	st.global.u32 	[%rd5+16], %r11;
	st.global.u32 	[%rd5+20], %r11;
	st.global.u32 	[%rd5+24], %r11;
	st.global.u32 	[%rd5+28], %r11;
	st.global.u32 	[%rd5+32], %r11;
	mul.wide.s32 	%rd13, %r1, 4;
	add.s64 	%rd14, %rd1, %rd13;
	mov.b32 	%r12, 0;
	st.global.u32 	[%rd14], %r12;
$L__BB0_8:
	ret;

}
	// .globl	_Z8detY_gpuPfS_
.visible .entry _Z8detY_gpuPfS_(
	.param .u64 .ptr .align 1 _Z8detY_gpuPfS__param_0,
	.param .u64 .ptr .align 1 _Z8detY_gpuPfS__param_1
)
{
	.local .align 8 .b8 	__local_depot1[8];
	.reg .b64 	%SP;
	.reg .b64 	%SPL;
	.reg .pred 	%p<5>;
	.reg .b32 	%r<19>;
	.reg .b32 	%f<76>;
	.reg .b64 	%rd<25>;

	mov.u64 	%SPL, __local_depot1;
	cvta.local.u64 	%SP, %SPL;
	ld.param.u64 	%rd6, [_Z8detY_gpuPfS__param_0];
	ld.param.u64 	%rd7, [_Z8detY_gpuPfS__param_1];
	cvta.to.global.u64 	%rd1, %rd6;
	cvta.to.global.u64 	%rd2, %rd7;
	add.u64 	%rd8, %SP, 0;
	add.u64 	%rd3, %SPL, 0;
	ld.const.u32 	%r2, [d_Data_Coef+4];
	mov.u32 	%r3, %tid.x;
	mov.u32 	%r4, %ctaid.x;
	mov.u32 	%r5, %ntid.x;
	mad.lo.s32 	%r1, %r4, %r5, %r3;
	setp.ge.s32 	%p1, %r1, %r2;
	@%p1 bra 	$L__BB1_8;
	ld.const.u32 	%r6, [d_Data_Coef+8];
	setp.ne.s32 	%p2, %r6, 2;
	@%p2 bra 	$L__BB1_5;
	shl.b32 	%r13, %r1, 2;
	mul.wide.s32 	%rd17, %r13, 4;
	add.s64 	%rd4, %rd2, %rd17;
	ld.global.f32 	%f1, [%rd4];
	ld.global.f32 	%f2, [%rd4+4];
	ld.global.f32 	%f3, [%rd4+8];
	ld.global.f32 	%f4, [%rd4+12];
	mul.f32 	%f66, %f1, %f4;
	mul.f32 	%f67, %f2, %f3;
	sub.f32 	%f5, %f66, %f67;
	setp.leu.f32 	%p4, %f5, 0f00000000;
	@%p4 bra 	$L__BB1_4;
	div.rn.f32 	%f68, %f4, %f5;
	st.global.f32 	[%rd4], %f68;
	neg.f32 	%f69, %f2;
	div.rn.f32 	%f70, %f69, %f5;
	st.global.f32 	[%rd4+4], %f70;
	neg.f32 	%f71, %f3;
	div.rn.f32 	%f72, %f71, %f5;
	st.global.f32 	[%rd4+8], %f72;
	div.rn.f32 	%f73, %f1, %f5;
	st.global.f32 	[%rd4+12], %f73;
	rcp.rn.f32 	%f74, %f5;
	sqrt.rn.f32 	%f75, %f74;
	mul.wide.s32 	%rd23, %r1, 4;
	add.s64 	%rd24, %rd1, %rd23;
	st.global.f32 	[%rd24], %f75;
	bra.uni 	$L__BB1_8;
$L__BB1_4:
	add.s32 	%r14, %r1, 1;
	st.local.u32 	[%rd3], %r14;
	mov.u64 	%rd18, $str$1;
	cvta.global.u64 	%rd19, %rd18;
	{ // callseq 3, 0
	.param .b64 param0;
	st.param.b64 	[param0], %rd19;
	.param .b64 param1;
	st.param.b64 	[param1], %rd8;
	.param .b32 retval0;
	call.uni (retval0), 
	vprintf, 
	(
	param0, 
	param1
	);
	ld.param.b32 	%r15, [retval0];
	} // callseq 3
	mov.b32 	%r17, 1203982336;
	st.global.u32 	[%rd4], %r17;
	st.global.u32 	[%rd4+4], %r17;
	st.global.u32 	[%rd4+8], %r17;
	st.global.u32 	[%rd4+12], %r17;
	mul.wide.s32 	%rd21, %r1, 4;
	add.s64 	%rd22, %rd1, %rd21;
	mov.b32 	%r18, 0;
	st.global.u32 	[%rd22], %r18;
	bra.uni 	$L__BB1_8;
$L__BB1_5:
	mul.lo.s32 	%r7, %r1, 9;
	mul.wide.s32 	%rd9, %r7, 4;
	add.s64 	%rd5, %rd2, %rd9;
	ld.global.f32 	%f6, [%rd5];
	ld.global.f32 	%f7, [%rd5+4];
	ld.global.f32 	%f8, [%rd5+8];
	ld.global.f32 	%f9, [%rd5+12];
	ld.global.f32 	%f10, [%rd5+16];
	ld.global.f32 	%f11, [%rd5+20];
	ld.global.f32 	%f12, [%rd5+24];
	ld.global.f32 	%f13, [%rd5+28];
	ld.global.f32 	%f14, [%rd5+32];
	mul.f32 	%f15, %f6, %f10;
	mul.f32 	%f22, %f15, %f14;
	mul.f32 	%f16, %f6, %f13;
	mul.f32 	%f23, %f11, %f16;
	sub.f32 	%f24, %f22, %f23;
	mul.f32 	%f17, %f7, %f9;
	mul.f32 	%f25, %f17, %f14;
	sub.f32 	%f26, %f24, %f25;
	mul.f32 	%f18, %f9, %f13;
	fma.rn.f32 	%f27, %f8, %f18, %f26;
	mul.f32 	%f19, %f7, %f12;
	fma.rn.f32 	%f28, %f11, %f19, %f27;
	mul.f32 	%f20, %f10, %f12;
	mul.f32 	%f29, %f8, %f20;
	sub.f32 	%f21, %f28, %f29;
	setp.leu.f32 	%p3, %f21, 0f00000000;
	@%p3 bra 	$L__BB1_7;
	mul.f32 	%f30, %f10, %f14;
	mul.f32 	%f31, %f11, %f13;
	sub.f32 	%f32, %f30, %f31;
	div.rn.f32 	%f33, %f32, %f21;
	st.global.f32 	[%rd5], %f33;
	mul.f32 	%f34, %f7, %f14;
	mul.f32 	%f35, %f8, %f13;
	sub.f32 	%f36, %f34, %f35;
	neg.f32 	%f37, %f36;
	div.rn.f32 	%f38, %f37, %f21;
	st.global.f32 	[%rd5+4], %f38;
	mul.f32 	%f39, %f7, %f11;
	mul.f32 	%f40, %f8, %f10;
	sub.f32 	%f41, %f39, %f40;
	div.rn.f32 	%f42, %f41, %f21;
	st.global.f32 	[%rd5+8], %f42;
	mul.f32 	%f43, %f9, %f14;
	mul.f32 	%f44, %f11, %f12;
	sub.f32 	%f45, %f43, %f44;
	neg.f32 	%f46, %f45;
	div.rn.f32 	%f47, %f46, %f21;
	st.global.f32 	[%rd5+12], %f47;
	mul.f32 	%f48, %f6, %f14;
	mul.f32 	%f49, %f8, %f12;
	sub.f32 	%f50, %f48, %f49;
	div.rn.f32 	%f51, %f50, %f21;
	st.global.f32 	[%rd5+16], %f51;
	mul.f32 	%f52, %f6, %f11;
	mul.f32 	%f53, %f8, %f9;
	sub.f32 	%f54, %f52, %f53;
	neg.f32 	%f55, %f54;
	div.rn.f32 	%f56, %f55, %f21;
	st.global.f32 	[%rd5+20], %f56;
	sub.f32 	%f57, %f18, %f20;
	div.rn.f32 	%f58, %f57, %f21;
	st.global.f32 	[%rd5+24], %f58;
	sub.f32 	%f59, %f16, %f19;
	neg.f32 	%f60, %f59;
	div.rn.f32 	%f61, %f60, %f21;
	st.global.f32 	[%rd5+28], %f61;
	sub.f32 	%f62, %f15, %f17;
	div.rn.f32 	%f63, %f62, %f21;
	st.global.f32 	[%rd5+32], %f63;
	rcp.rn.f32 	%f64, %f21;
	sqrt.rn.f32 	%f65, %f64;
	mul.wide.s32 	%rd15, %r1, 4;
	add.s64 	%rd16, %rd1, %rd15;
	st.global.f32 	[%rd16], %f65;
	bra.uni 	$L__BB1_8;
$L__BB1_7:
	add.s32 	%r8, %r1, 1;
	st.local.u32 	[%rd3], %r8;
	mov.u64 	%rd10, $str;
	cvta.global.u64 	%rd11, %rd10;
	{ // callseq 2, 0
	.param .b64 param0;
	st.param.b64 	[param0], %rd11;
	.param .b64 param1;
	st.param.b64 	[param1], %rd8;
	.param .b32 retval0;
	call.uni (retval0), 
	vprintf, 
	(
	param0, 
	param1
	);
	ld.param.b32 	%r9, [retval0];
	} // callseq 2
	mov.b32 	%r11, 1203982336;
	st.global.u32 	[%rd5], %r11;
	st.global.u32 	[%rd5+4], %r11;
	st.global.u32 	[%rd5+8], %r11;
	st.global.u32 	[%rd5+12], %r11;
	st.global.u32 	[%rd5+16], %r11;
	st.global.u32 	[%rd5+20], %r11;
	st.global.u32 	[%rd5+24], %r11;
	st.global.u32 	[%rd5+28], %r11;
	st.global.u32 	[%rd5+32], %r11;
	mul.wide.s32 	%rd13, %r1, 4;
	add.s64 	%rd14, %rd1, %rd13;
	mov.b32 	%r12, 0;
	st.global.u32 	[%rd14], %r12;
$L__BB1_8:
	ret;

}
	// .globl	_Z9d2f_X_gpuPdPf
.visible .entry _Z9d2f_X_gpuPdPf(
	.param .u64 .ptr .align 1 _Z9d2f_X_gpuPdPf_param_0,
	.param .u64 .ptr .align 1 _Z9d2f_X_gpuPdPf_param_1
)
{
	.reg .pred 	%p<2>;
	.reg .b32 	%r<8>;
	.reg .b32 	%f<2>;
	.reg .b64 	%rd<9>;
	.reg .b64 	%fd<2>;

	ld.param.u64 	%rd1, [_Z9d2f_X_gpuPdPf_param_0];
	ld.param.u64 	%rd2, [_Z9d2f_X_gpuPdPf_param_1];
	ld.const.u32 	%r2, [d_Data_Coef];
	ld.const.u32 	%r3, [d_Data_Coef+8];
	mov.u32 	%r4, %tid.x;
	mov.u32 	%r5, %ctaid.x;
	mov.u32 	%r6, %ntid.x;
	mad.lo.s32 	%r1, %r5, %r6, %r4;
	mul.lo.s32 	%r7, %r3, %r2;
	setp.ge.s32 	%p1, %r1, %r7;
	@%p1 bra 	$L__BB2_2;
	cvta.to.global.u64 	%rd3, %rd1;
	cvta.to.global.u64 	%rd4, %rd2;
	mul.wide.s32 	%rd5, %r1, 8;
	add.s64 	%rd6, %rd3, %rd5;
	ld.global.f64 	%fd1, [%rd6];
	cvt.rn.f32.f64 	%f1, %fd1;
	mul.wide.s32 	%rd7, %r1, 4;
	add.s64 	%rd8, %rd4, %rd7;
	st.global.f32 	[%rd8], %f1;
$L__BB2_2:
	ret;

}
	// .globl	_Z11d2f_X_C_gpuPdPf
.visible .entry _Z11d2f_X_C_gpuPdPf(
	.param .u64 .ptr .align 1 _Z11d2f_X_C_gpuPdPf_param_0,
	.param .u64 .ptr .align 1 _Z11d2f_X_C_gpuPdPf_param_1
)
{
	.reg .pred 	%p<2>;
	.reg .b32 	%r<9>;
	.reg .b32 	%f<2>;
	.reg .b64 	%rd<9>;
	.reg .b64 	%fd<2>;

	ld.param.u64 	%rd1, [_Z11d2f_X_C_gpuPdPf_param_0];
	ld.param.u64 	%rd2, [_Z11d2f_X_C_gpuPdPf_param_1];
	ld.const.u32 	%r2, [d_Data_Coef];
	ld.const.u32 	%r3, [d_Data_Coef+8];
	mov.u32 	%r4, %tid.x;
	mov.u32 	%r5, %ctaid.x;
	mov.u32 	%r6, %ntid.x;
	mad.lo.s32 	%r1, %r5, %r6, %r4;
	mul.lo.s32 	%r7, %r3, %r2;
	mul.lo.s32 	%r8, %r7, %r3;
	setp.ge.s32 	%p1, %r1, %r8;
	@%p1 bra 	$L__BB3_2;
	cvta.to.global.u64 	%rd3, %rd1;
	cvta.to.global.u64 	%rd4, %rd2;
	mul.wide.s32 	%rd5, %r1, 8;
	add.s64 	%rd6, %rd3, %rd5;
	ld.global.f64 	%fd1, [%rd6];
	cvt.rn.f32.f64 	%f1, %fd1;
	mul.wide.s32 	%rd7, %r1, 4;
	add.s64 	%rd8, %rd4, %rd7;
	st.global.f32 	[%rd8], %f1;
$L__BB3_2:
	ret;

}
	// .globl	_Z9d2f_Y_gpuPdPf
.visible .entry _Z9d2f_Y_gpuPdPf(
	.param .u64 .ptr .align 1 _Z9d2f_Y_gpuPdPf_param_0,
	.param .u64 .ptr .align 1 _Z9d2f_Y_gpuPdPf_param_1
)
{
	.reg .pred 	%p<2>;
	.reg .b32 	%r<8>;
	.reg .b32 	%f<2>;
	.reg .b64 	%rd<9>;
	.reg .b64 	%fd<2>;

	ld.param.u64 	%rd1, [_Z9d2f_Y_gpuPdPf_param_0];
	ld.param.u64 	%rd2, [_Z9d2f_Y_gpuPdPf_param_1];
	ld.const.u32 	%r2, [d_Data_Coef+4];
	ld.const.u32 	%r3, [d_Data_Coef+8];
	mov.u32 	%r4, %tid.x;
	mov.u32 	%r5, %ctaid.x;
	mov.u32 	%r6, %ntid.x;
	mad.lo.s32 	%r1, %r5, %r6, %r4;
	mul.lo.s32 	%r7, %r3, %r2;
	setp.ge.s32 	%p1, %r1, %r7;
	@%p1 bra 	$L__BB4_2;
	cvta.to.global.u64 	%rd3, %rd1;
	cvta.to.global.u64 	%rd4, %rd2;
	mul.wide.s32 	%rd5, %r1, 8;
	add.s64 	%rd6, %rd3, %rd5;
	ld.global.f64 	%fd1, [%rd6];
	cvt.rn.f32.f64 	%f1, %fd1;
	mul.wide.s32 	%rd7, %r1, 4;
	add.s64 	%rd8, %rd4, %rd7;
	st.global.f32 	[%rd8], %f1;
$L__BB4_2:
	ret;

}
	// .globl	_Z11d2f_Y_C_gpuPdPf
.visible .entry _Z11d2f_Y_C_gpuPdPf(
	.param .u64 .ptr .align 1 _Z11d2f_Y_C_gpuPdPf_param_0,
	.param .u64 .ptr .align 1 _Z11d2f_Y_C_gpuPdPf_param_1
)
{
	.reg .pred 	%p<2>;
	.reg .b32 	%r<9>;
	.reg .b32 	%f<2>;
	.reg .b64 	%rd<9>;
	.reg .b64 	%fd<2>;

	ld.param.u64 	%rd1, [_Z11d2f_Y_C_gpuPdPf_param_0];
	ld.param.u64 	%rd2, [_Z11d2f_Y_C_gpuPdPf_param_1];
	ld.const.u32 	%r2, [d_Data_Coef+4];
	ld.const.u32 	%r3, [d_Data_Coef+8];
	mov.u32 	%r4, %tid.x;
	mov.u32 	%r5, %ctaid.x;
	mov.u32 	%r6, %ntid.x;
	mad.lo.s32 	%r1, %r5, %r6, %r4;
	mul.lo.s32 	%r7, %r3, %r2;
	mul.lo.s32 	%r8, %r7, %r3;
	setp.ge.s32 	%p1, %r1, %r8;
	@%p1 bra 	$L__BB5_2;
	cvta.to.global.u64 	%rd3, %rd1;
	cvta.to.global.u64 	%rd4, %rd2;
	mul.wide.s32 	%rd5, %r1, 8;
	add.s64 	%rd6, %rd3, %rd5;
	ld.global.f64 	%fd1, [%rd6];
	cvt.rn.f32.f64 	%f1, %fd1;
	mul.wide.s32 	%rd7, %r1, 4;
	add.s64 	%rd8, %rd4, %rd7;
	st.global.f32 	[%rd8], %f1;
$L__BB5_2:
	ret;

}


// ===== COMPILED SASS (sm_100) =====

	.target	sm_100

	.elftype	@"ET_EXEC"


//--------------------- .note.nv.tkinfo           --------------------------
	.section	.note.nv.tkinfo,"",@"SHT_NOTE"
	.sectionflags	@"SHF_NOTE_NV_TKINFO"
	.tkinfo
        /*0018*/ 	.word	0x00000002
        /*0030*/ 	.string	""
        /*0030*/ 	.string	"ptxas"
        /*0030*/ 	.string	"Cuda compilation tools, release 13.0, V13.0.88"
        /*0030*/ 	.string	"Build cuda_13.0.r13.0/compiler.36424714_0"
        /*0030*/ 	.string	"-arch sm_100 -m 64 "



//--------------------- .note.nv.cuinfo           --------------------------
	.section	.note.nv.cuinfo,"",@"SHT_NOTE"
	.sectionflags	@"SHF_NOTE_NV_CUINFO"
        /*0018*/ 	.short	0x0002
        /*001a*/ 	.short	0x0064
        /*001c*/ 	.short	0x0082
	.zero		2


//--------------------- .nv.info                  --------------------------
	.section	.nv.info,"",@"SHT_CUDA_INFO"
	.align	4


	//----- nvinfo : EIATTR_REGCOUNT
	.align		4
        /*0000*/ 	.byte	0x04, 0x2f
        /*0002*/ 	.short	(.L_4 - .L_3)
	.align		4
.L_3:
        /*0004*/ 	.word	index@(_Z8detX_gpuPfS_)
        /*0008*/ 	.word	0x00000020


	//----- nvinfo : EIATTR_FRAME_SIZE
	.align		4
.L_4:
        /*000c*/ 	.byte	0x04, 0x11
        /*000e*/ 	.short	(.L_6 - .L_5)
	.align		4
.L_5:
        /*0010*/ 	.word	index@($__internal_5_$__cuda_sm3x_div_rn_noftz_f32_slowpath)
        /*0014*/ 	.word	0x00000008


	//----- nvinfo : EIATTR_FRAME_SIZE
	.align		4
.L_6:
        /*0018*/ 	.byte	0x04, 0x11
        /*001a*/ 	.short	(.L_8 - .L_7)
	.align		4
.L_7:
        /*001c*/ 	.word	index@($__internal_4_$__cuda_sm20_sqrt_rn_f32_slowpath)
        /*0020*/ 	.word	0x00000008


	//----- nvinfo : EIATTR_FRAME_SIZE
	.align		4
.L_8:
        /*0024*/ 	.byte	0x04, 0x11
        /*0026*/ 	.short	(.L_10 - .L_9)
	.align		4
.L_9:
        /*0028*/ 	.word	index@($__internal_3_$__cuda_sm20_rcp_rn_f32_slowpath)
        /*002c*/ 	.word	0x00000008


	//----- nvinfo : EIATTR_FRAME_SIZE
	.align		4
.L_10:
        /*0030*/ 	.byte	0x04, 0x11
        /*0032*/ 	.short	(.L_12 - .L_11)
	.align		4
.L_11:
        /*0034*/ 	.word	index@(_Z8detX_gpuPfS_)
        /*0038*/ 	.word	0x00000008


	//----- nvinfo : EIATTR_REGCOUNT
	.align		4
.L_12:
        /*003c*/ 	.byte	0x04, 0x2f
        /*003e*/ 	.short	(.L_14 - .L_13)
	.align		4
.L_13:
        /*0040*/ 	.word	index@(_Z8detY_gpuPfS_)
        /*0044*/ 	.word	0x00000020


	//----- nvinfo : EIATTR_FRAME_SIZE
	.align		4
.L_14:
        /*0048*/ 	.byte	0x04, 0x11
        /*004a*/ 	.short	(.L_16 - .L_15)
	.align		4
.L_15:
        /*004c*/ 	.word	index@($__internal_2_$__cuda_sm3x_div_rn_noftz_f32_slowpath)
        /*0050*/ 	.word	0x00000008


	//----- nvinfo : EIATTR_FRAME_SIZE
	.align		4
.L_16:
        /*0054*/ 	.byte	0x04, 0x11
        /*0056*/ 	.short	(.L_18 - .L_17)
	.align		4
.L_17:
        /*0058*/ 	.word	index@($__internal_1_$__cuda_sm20_sqrt_rn_f32_slowpath)
        /*005c*/ 	.word	0x00000008


	//----- nvinfo : EIATTR_FRAME_SIZE
	.align		4
.L_18:
        /*0060*/ 	.byte	0x04, 0x11
        /*0062*/ 	.short	(.L_20 - .L_19)
	.align		4
.L_19:
        /*0064*/ 	.word	index@($__internal_0_$__cuda_sm20_rcp_rn_f32_slowpath)
        /*0068*/ 	.word	0x00000008


	//----- nvinfo : EIATTR_FRAME_SIZE
	.align		4
.L_20:
        /*006c*/ 	.byte	0x04, 0x11
        /*006e*/ 	.short	(.L_22 - .L_21)
	.align		4
.L_21:
        /*0070*/ 	.word	index@(_Z8detY_gpuPfS_)
        /*0074*/ 	.word	0x00000008


	//----- nvinfo : EIATTR_REGCOUNT
	.align		4
.L_22:
        /*0078*/ 	.byte	0x04, 0x2f
        /*007a*/ 	.short	(.L_24 - .L_23)
	.align		4
.L_23:
        /*007c*/ 	.word	index@(_Z9d2f_X_gpuPdPf)
        /*0080*/ 	.word	0x0000000c


	//----- nvinfo : EIATTR_FRAME_SIZE
	.align		4
.L_24:
        /*0084*/ 	.byte	0x04, 0x11
        /*0086*/ 	.short	(.L_26 - .L_25)
	.align		4
.L_25:
        /*0088*/ 	.word	index@(_Z9d2f_X_gpuPdPf)
        /*008c*/ 	.word	0x00000000


	//----- nvinfo : EIATTR_REGCOUNT
	.align		4
.L_26:
        /*0090*/ 	.byte	0x04, 0x2f
        /*0092*/ 	.short	(.L_28 - .L_27)
	.align		4
.L_27:
        /*0094*/ 	.word	index@(_Z11d2f_X_C_gpuPdPf)
        /*0098*/ 	.word	0x0000000c


	//----- nvinfo : EIATTR_FRAME_SIZE
	.align		4
.L_28:
        /*009c*/ 	.byte	0x04, 0x11
        /*009e*/ 	.short	(.L_30 - .L_29)
	.align		4
.L_29:
        /*00a0*/ 	.word	index@(_Z11d2f_X_C_gpuPdPf)
        /*00a4*/ 	.word	0x00000000


	//----- nvinfo : EIATTR_REGCOUNT
	.align		4
.L_30:
        /*00a8*/ 	.byte	0x04, 0x2f
        /*00aa*/ 	.short	(.L_32 - .L_31)
	.align		4
.L_31:
        /*00ac*/ 	.word	index@(_Z9d2f_Y_gpuPdPf)
        /*00b0*/ 	.word	0x0000000c


	//----- nvinfo : EIATTR_FRAME_SIZE
	.align		4
.L_32:
        /*00b4*/ 	.byte	0x04, 0x11
        /*00b6*/ 	.short	(.L_34 - .L_33)
	.align		4
.L_33:
        /*00b8*/ 	.word	index@(_Z9d2f_Y_gpuPdPf)
        /*00bc*/ 	.word	0x00000000


	//----- nvinfo : EIATTR_REGCOUNT
	.align		4
.L_34:
        /*00c0*/ 	.byte	0x04, 0x2f
        /*00c2*/ 	.short	(.L_36 - .L_35)
	.align		4
.L_35:
        /*00c4*/ 	.word	index@(_Z11d2f_Y_C_gpuPdPf)
        /*00c8*/ 	.word	0x0000000c


	//----- nvinfo : EIATTR_FRAME_SIZE
	.align		4
.L_36:
        /*00cc*/ 	.byte	0x04, 0x11
        /*00ce*/ 	.short	(.L_38 - .L_37)
	.align		4
.L_37:
        /*00d0*/ 	.word	index@(_Z11d2f_Y_C_gpuPdPf)
        /*00d4*/ 	.word	0x00000000


	//----- nvinfo : EIATTR_MIN_STACK_SIZE
	.align		4
.L_38:
        /*00d8*/ 	.byte	0x04, 0x12
        /*00da*/ 	.short	(.L_40 - .L_39)
	.align		4
.L_39:
        /*00dc*/ 	.word	index@(_Z11d2f_Y_C_gpuPdPf)
        /*00e0*/ 	.word	0x00000000


	//----- nvinfo : EIATTR_MIN_STACK_SIZE
	.align		4
.L_40:
        /*00e4*/ 	.byte	0x04, 0x12
        /*00e6*/ 	.short	(.L_42 - .L_41)
	.align		4
.L_41:
        /*00e8*/ 	.word	index@(_Z9d2f_Y_gpuPdPf)
        /*00ec*/ 	.word	0x00000000


	//----- nvinfo : EIATTR_MIN_STACK_SIZE
	.align		4
.L_42:
        /*00f0*/ 	.byte	0x04, 0x12
        /*00f2*/ 	.short	(.L_44 - .L_43)
	.align		4
.L_43:
        /*00f4*/ 	.word	index@(_Z11d2f_X_C_gpuPdPf)
        /*00f8*/ 	.word	0x00000000


	//----- nvinfo : EIATTR_MIN_STACK_SIZE
	.align		4
.L_44:
        /*00fc*/ 	.byte	0x04, 0x12
        /*00fe*/ 	.short	(.L_46 - .L_45)
	.align		4
.L_45:
        /*0100*/ 	.word	index@(_Z9d2f_X_gpuPdPf)
        /*0104*/ 	.word	0x00000000


	//----- nvinfo : EIATTR_MIN_STACK_SIZE
	.align		4
.L_46:
        /*0108*/ 	.byte	0x04, 0x12
        /*010a*/ 	.short	(.L_48 - .L_47)
	.align		4
.L_47:
        /*010c*/ 	.word	index@(_Z8detY_gpuPfS_)
        /*0110*/ 	.word	0x00000008


	//----- nvinfo : EIATTR_MIN_STACK_SIZE
	.align		4
.L_48:
        /*0114*/ 	.byte	0x04, 0x12
        /*0116*/ 	.short	(.L_50 - .L_49)
	.align		4
.L_49:
        /*0118*/ 	.word	index@(_Z8detX_gpuPfS_)
        /*011c*/ 	.word	0x00000008
.L_50:


//--------------------- .nv.compat                --------------------------
	.section	.nv.compat,"",@"SHT_CUDA_COMPAT_INFO"
	.align	4
        /*0000*/ 	.byte	0x02, 0x09, 0x00, 0x00, 0x02, 0x02, 0x01, 0x00, 0x02, 0x05, 0x05, 0x00, 0x03, 0x07, 0x01, 0x01
        /*0010*/ 	.byte	0x02, 0x03, 0x00, 0x00, 0x02, 0x06, 0x01, 0x00, 0x04, 0x0b, 0x08, 0x00, 0x01, 0x00, 0x00, 0x00
        /*0020*/ 	.byte	0x00, 0x00, 0x00, 0x00


//--------------------- .nv.info._Z11d2f_Y_C_gpuPdPf --------------------------
	.section	.nv.info._Z11d2f_Y_C_gpuPdPf,"",@"SHT_CUDA_INFO"
	.sectionflags	@""
	.align	4


	//----- nvinfo : EIATTR_CUDA_API_VERSION
	.align		4
        /*0000*/ 	.byte	0x04, 0x37
        /*0002*/ 	.short	(.L_52 - .L_51)
.L_51:
        /*0004*/ 	.word	0x00000082


	//----- nvinfo : EIATTR_KPARAM_INFO
	.align		4
.L_52:
        /*0008*/ 	.byte	0x04, 0x17
        /*000a*/ 	.short	(.L_54 - .L_53)
.L_53:
        /*000c*/ 	.word	0x00000000
        /*0010*/ 	.short	0x0001
        /*0012*/ 	.short	0x0008
        /*0014*/ 	.byte	0x00, 0xf5, 0x21, 0x00


	//----- nvinfo : EIATTR_KPARAM_INFO
	.align		4
.L_54:
        /*0018*/ 	.byte	0x04, 0x17
        /*001a*/ 	.short	(.L_56 - .L_55)
.L_55:
        /*001c*/ 	.word	0x00000000
        /*0020*/ 	.short	0x0000
        /*0022*/ 	.short	0x0000
        /*0024*/ 	.byte	0x00, 0xf5, 0x21, 0x00


	//----- nvinfo : EIATTR_SPARSE_MMA_MASK
	.align		4
.L_56:
        /*0028*/ 	.byte	0x03, 0x50
        /*002a*/ 	.short	0x0000


	//----- nvinfo : EIATTR_MAXREG_COUNT
	.align		4
        /*002c*/ 	.byte	0x03, 0x1b
        /*002e*/ 	.short	0x00ff


	//----- nvinfo : EIATTR_MERCURY_ISA_VERSION
	.align		4
        /*0030*/ 	.byte	0x03, 0x5f
        /*0032*/ 	.short	0x0101


	//----- nvinfo : EIATTR_VRC_CTA_INIT_COUNT
	.align		4
        /*0034*/ 	.byte	0x02, 0x4a
	.zero		1
	.zero		1


	//----- nvinfo : EIATTR_EXIT_INSTR_OFFSETS
	.align		4
        /*0038*/ 	.byte	0x04, 0x1c
        /*003a*/ 	.short	(.L_58 - .L_57)


	//   ....[0]....
.L_57:
        /*003c*/ 	.word	0x000000a0


	//   ....[1]....
        /*0040*/ 	.word	0x00000130


	//----- nvinfo : EIATTR_CBANK_PARAM_SIZE
	.align		4
.L_58:
        /*0044*/ 	.byte	0x03, 0x19
        /*0046*/ 	.short	0x0010


	//----- nvinfo : EIATTR_PARAM_CBANK
	.align		4
        /*0048*/ 	.byte	0x04, 0x0a
        /*004a*/ 	.short	(.L_60 - .L_59)
	.align		4
.L_59:
        /*004c*/ 	.word	index@(.nv.constant0._Z11d2f_Y_C_gpuPdPf)
        /*0050*/ 	.short	0x0380
        /*0052*/ 	.short	0x0010


	//----- nvinfo : EIATTR_SW_WAR
	.align		4
.L_60:
        /*0054*/ 	.byte	0x04, 0x36
        /*0056*/ 	.short	(.L_62 - .L_61)
.L_61:
        /*0058*/ 	.word	0x00000008
.L_62:


//--------------------- .nv.info._Z9d2f_Y_gpuPdPf --------------------------
	.section	.nv.info._Z9d2f_Y_gpuPdPf,"",@"SHT_CUDA_INFO"
	.sectionflags	@""
	.align	4


	//----- nvinfo : EIATTR_CUDA_API_VERSION
	.align		4
        /*0000*/ 	.byte	0x04, 0x37
        /*0002*/ 	.short	(.L_64 - .L_63)
.L_63:
        /*0004*/ 	.word	0x00000082


	//----- nvinfo : EIATTR_KPARAM_INFO
	.align		4
.L_64:
        /*0008*/ 	.byte	0x04, 0x17
        /*000a*/ 	.short	(.L_66 - .L_65)
.L_65:
        /*000c*/ 	.word	0x00000000
        /*0010*/ 	.short	0x0001
        /*0012*/ 	.short	0x0008
        /*0014*/ 	.byte	0x00, 0xf5, 0x21, 0x00


	//----- nvinfo : EIATTR_KPARAM_INFO
	.align		4
.L_66:
        /*0018*/ 	.byte	0x04, 0x17
        /*001a*/ 	.short	(.L_68 - .L_67)
.L_67:
        /*001c*/ 	.word	0x00000000
        /*0020*/ 	.short	0x0000
        /*0022*/ 	.short	0x0000
        /*0024*/ 	.byte	0x00, 0xf5, 0x21, 0x00


	//----- nvinfo : EIATTR_SPARSE_MMA_MASK
	.align		4
.L_68:
        /*0028*/ 	.byte	0x03, 0x50
        /*002a*/ 	.short	0x0000


	//----- nvinfo : EIATTR_MAXREG_COUNT
	.align		4
        /*002c*/ 	.byte	0x03, 0x1b
        /*002e*/ 	.short	0x00ff


	//----- nvinfo : EIATTR_MERCURY_ISA_VERSION
	.align		4
        /*0030*/ 	.byte	0x03, 0x5f
        /*0032*/ 	.short	0x0101


	//----- nvinfo : EIATTR_VRC_CTA_INIT_COUNT
	.align		4
        /*0034*/ 	.byte	0x02, 0x4a
	.zero		1
	.zero		1


	//----- nvinfo : EIATTR_EXIT_INSTR_OFFSETS
	.align		4
        /*0038*/ 	.byte	0x04, 0x1c
        /*003a*/ 	.short	(.L_70 - .L_69)


	//   ....[0]....
.L_69:
        /*003c*/ 	.word	0x00000090


	//   ....[1]....
        /*0040*/ 	.word	0x00000120


	//----- nvinfo : EIATTR_CBANK_PARAM_SIZE
	.align		4
.L_70:
        /*0044*/ 	.byte	0x03, 0x19
        /*0046*/ 	.short	0x0010


	//----- nvinfo : EIATTR_PARAM_CBANK
	.align		4
        /*0048*/ 	.byte	0x04, 0x0a
        /*004a*/ 	.short	(.L_72 - .L_71)
	.align		4
.L_71:
        /*004c*/ 	.word	index@(.nv.constant0._Z9d2f_Y_gpuPdPf)
        /*0050*/ 	.short	0x0380
        /*0052*/ 	.short	0x0010


	//----- nvinfo : EIATTR_SW_WAR
	.align		4
.L_72:
        /*0054*/ 	.byte	0x04, 0x36
        /*0056*/ 	.short	(.L_74 - .L_73)
.L_73:
        /*0058*/ 	.word	0x00000008
.L_74:


//--------------------- .nv.info._Z11d2f_X_C_gpuPdPf --------------------------
	.section	.nv.info._Z11d2f_X_C_gpuPdPf,"",@"SHT_CUDA_INFO"
	.sectionflags	@""
	.align	4


	//----- nvinfo : EIATTR_CUDA_API_VERSION
	.align		4
        /*0000*/ 	.byte	0x04, 0x37
        /*0002*/ 	.short	(.L_76 - .L_75)
.L_75:
        /*0004*/ 	.word	0x00000082


	//----- nvinfo : EIATTR_KPARAM_INFO
	.align		4
.L_76:
        /*0008*/ 	.byte	0x04, 0x17
        /*000a*/ 	.short	(.L_78 - .L_77)
.L_77:
        /*000c*/ 	.word	0x00000000
        /*0010*/ 	.short	0x0001
        /*0012*/ 	.short	0x0008
        /*0014*/ 	.byte	0x00, 0xf5, 0x21, 0x00


	//----- nvinfo : EIATTR_KPARAM_INFO
	.align		4
.L_78:
        /*0018*/ 	.byte	0x04, 0x17
        /*001a*/ 	.short	(.L_80 - .L_79)
.L_79:
        /*001c*/ 	.word	0x00000000
        /*0020*/ 	.short	0x0000
        /*0022*/ 	.short	0x0000
        /*0024*/ 	.byte	0x00, 0xf5, 0x21, 0x00


	//----- nvinfo : EIATTR_SPARSE_MMA_MASK
	.align		4
.L_80:
        /*0028*/ 	.byte	0x03, 0x50
        /*002a*/ 	.short	0x0000


	//----- nvinfo : EIATTR_MAXREG_COUNT
	.align		4
        /*002c*/ 	.byte	0x03, 0x1b
        /*002e*/ 	.short	0x00ff


	//----- nvinfo : EIATTR_MERCURY_ISA_VERSION
	.align		4
        /*0030*/ 	.byte	0x03, 0x5f
        /*0032*/ 	.short	0x0101


	//----- nvinfo : EIATTR_VRC_CTA_INIT_COUNT
	.align		4
        /*0034*/ 	.byte	0x02, 0x4a
	.zero		1
	.zero		1


	//----- nvinfo : EIATTR_EXIT_INSTR_OFFSETS
	.align		4
        /*0038*/ 	.byte	0x04, 0x1c
        /*003a*/ 	.short	(.L_82 - .L_81)


	//   ....[0]....
.L_81:
        /*003c*/ 	.word	0x000000a0


	//   ....[1]....
        /*0040*/ 	.word	0x00000130


	//----- nvinfo : EIATTR_CBANK_PARAM_SIZE
	.align		4
.L_82:
        /*0044*/ 	.byte	0x03, 0x19
        /*0046*/ 	.short	0x0010


	//----- nvinfo : EIATTR_PARAM_CBANK
	.align		4
        /*0048*/ 	.byte	0x04, 0x0a
        /*004a*/ 	.short	(.L_84 - .L_83)
	.align		4
.L_83:
        /*004c*/ 	.word	index@(.nv.constant0._Z11d2f_X_C_gpuPdPf)
        /*0050*/ 	.short	0x0380
        /*0052*/ 	.short	0x0010


	//----- nvinfo : EIATTR_SW_WAR
	.align		4
.L_84:
        /*0054*/ 	.byte	0x04, 0x36
        /*0056*/ 	.short	(.L_86 - .L_85)
.L_85:
        /*0058*/ 	.word	0x00000008
.L_86:


//--------------------- .nv.info._Z9d2f_X_gpuPdPf --------------------------
	.section	.nv.info._Z9d2f_X_gpuPdPf,"",@"SHT_CUDA_INFO"
	.sectionflags	@""
	.align	4


	//----- nvinfo : EIATTR_CUDA_API_VERSION
	.align		4
        /*0000*/ 	.byte	0x04, 0x37
        /*0002*/ 	.short	(.L_88 - .L_87)
.L_87:
        /*0004*/ 	.word	0x00000082


	//----- nvinfo : EIATTR_KPARAM_INFO
	.align		4
.L_88:
        /*0008*/ 	.byte	0x04, 0x17
        /*000a*/ 	.short	(.L_90 - .L_89)
.L_89:
        /*000c*/ 	.word	0x00000000
        /*0010*/ 	.short	0x0001
        /*0012*/ 	.short	0x0008
        /*0014*/ 	.byte	0x00, 0xf5, 0x21, 0x00


	//----- nvinfo : EIATTR_KPARAM_INFO
	.align		4
.L_90:
        /*0018*/ 	.byte	0x04, 0x17
        /*001a*/ 	.short	(.L_92 - .L_91)
.L_91:
        /*001c*/ 	.word	0x00000000
        /*0020*/ 	.short	0x0000
        /*0022*/ 	.short	0x0000
        /*0024*/ 	.byte	0x00, 0xf5, 0x21, 0x00


	//----- nvinfo : EIATTR_SPARSE_MMA_MASK
	.align		4
.L_92:
        /*0028*/ 	.byte	0x03, 0x50
        /*002a*/ 	.short	0x0000


	//----- nvinfo : EIATTR_MAXREG_COUNT
	.align		4
        /*002c*/ 	.byte	0x03, 0x1b
        /*002e*/ 	.short	0x00ff


	//----- nvinfo : EIATTR_MERCURY_ISA_VERSION
	.align		4
        /*0030*/ 	.byte	0x03, 0x5f
        /*0032*/ 	.short	0x0101


	//----- nvinfo : EIATTR_VRC_CTA_INIT_COUNT
	.align		4
        /*0034*/ 	.byte	0x02, 0x4a
	.zero		1
	.zero		1


	//----- nvinfo : EIATTR_EXIT_INSTR_OFFSETS
	.align		4
        /*0038*/ 	.byte	0x04, 0x1c
        /*003a*/ 	.short	(.L_94 - .L_93)


	//   ....[0]....
.L_93:
        /*003c*/ 	.word	0x00000090


	//   ....[1]....
        /*0040*/ 	.word	0x00000120


	//----- nvinfo : EIATTR_CBANK_PARAM_SIZE
	.align		4
.L_94:
        /*0044*/ 	.byte	0x03, 0x19
        /*0046*/ 	.short	0x0010


	//----- nvinfo : EIATTR_PARAM_CBANK
	.align		4
        /*0048*/ 	.byte	0x04, 0x0a
        /*004a*/ 	.short	(.L_96 - .L_95)
	.align		4
.L_95:
        /*004c*/ 	.word	index@(.nv.constant0._Z9d2f_X_gpuPdPf)
        /*0050*/ 	.short	0x0380
        /*0052*/ 	.short	0x0010


	//----- nvinfo : EIATTR_SW_WAR
	.align		4
.L_96:
        /*0054*/ 	.byte	0x04, 0x36
        /*0056*/ 	.short	(.L_98 - .L_97)
.L_97:
        /*0058*/ 	.word	0x00000008
.L_98:


//--------------------- .nv.info._Z8detY_gpuPfS_  --------------------------
	.section	.nv.info._Z8detY_gpuPfS_,"",@"SHT_CUDA_INFO"
	.sectionflags	@""
	.align	4


	//----- nvinfo : EIATTR_CUDA_API_VERSION
	.align		4
        /*0000*/ 	.byte	0x04, 0x37
        /*0002*/ 	.short	(.L_100 - .L_99)
.L_99:
        /*0004*/ 	.word	0x00000082


	//----- nvinfo : EIATTR_KPARAM_INFO
	.align		4
.L_100:
        /*0008*/ 	.byte	0x04, 0x17
        /*000a*/ 	.short	(.L_102 - .L_101)
.L_101:
        /*000c*/ 	.word	0x00000000
        /*0010*/ 	.short	0x0001
        /*0012*/ 	.short	0x0008
        /*0014*/ 	.byte	0x00, 0xf5, 0x21, 0x00


	//----- nvinfo : EIATTR_KPARAM_INFO
	.align		4
.L_102:
        /*0018*/ 	.byte	0x04, 0x17
        /*001a*/ 	.short	(.L_104 - .L_103)
.L_103:
        /*001c*/ 	.word	0x00000000
        /*0020*/ 	.short	0x0000
        /*0022*/ 	.short	0x0000
        /*0024*/ 	.byte	0x00, 0xf5, 0x21, 0x00


	//----- nvinfo : EIATTR_SPARSE_MMA_MASK
	.align		4
.L_104:
        /*0028*/ 	.byte	0x03, 0x50
        /*002a*/ 	.short	0x0000


	//----- nvinfo : EIATTR_MAXREG_COUNT
	.align		4
        /*002c*/ 	.byte	0x03, 0x1b
        /*002e*/ 	.short	0x00ff


	//----- nvinfo : EIATTR_EXTERNS
	.align		4
        /*0030*/ 	.byte	0x04, 0x0f
        /*0032*/ 	.short	(.L_106 - .L_105)


	//   ....[0]....
	.align		4
.L_105:
        /*0034*/ 	.word	index@(vprintf)


	//----- nvinfo : EIATTR_MERCURY_ISA_VERSION
	.align		4
.L_106:
        /*0038*/ 	.byte	0x03, 0x5f
        /*003a*/ 	.short	0x0101


	//----- nvinfo : EIATTR_VRC_CTA_INIT_COUNT
	.align		4
        /*003c*/ 	.byte	0x02, 0x4a
	.zero		1
	.zero		1


	//----- nvinfo : EIATTR_SYSCALL_OFFSETS
	.align		4
        /*0040*/ 	.byte	0x04, 0x46
        /*0042*/ 	.short	(.L_108 - .L_107)


	//   ....[0]....
.L_107:
        /*0044*/ 	.word	0x00000810


	//   ....[1]....
        /*0048*/ 	.word	0x00001640


	//----- nvinfo : EIATTR_EXIT_INSTR_OFFSETS
	.align		4
.L_108:
        /*004c*/ 	.byte	0x04, 0x1c
        /*004e*/ 	.short	(.L_110 - .L_109)


	//   ....[0]....
.L_109:
        /*0050*/ 	.word	0x000000c0


	//   ....[1]....
        /*0054*/ 	.word	0x00000780


	//   ....[2]....
        /*0058*/ 	.word	0x000008a0


	//   ....[3]....
        /*005c*/ 	.word	0x000015b0


	//   ....[4]....
        /*0060*/ 	.word	0x00001720


	//----- nvinfo : EIATTR_CRS_STACK_SIZE
	.align		4
.L_110:
        /*0064*/ 	.byte	0x04, 0x1e
        /*0066*/ 	.short	(.L_112 - .L_111)
.L_111:
        /*0068*/ 	.word	0x00000000


	//----- nvinfo : EIATTR_CBANK_PARAM_SIZE
	.align		4
.L_112:
        /*006c*/ 	.byte	0x03, 0x19
        /*006e*/ 	.short	0x0010


	//----- nvinfo : EIATTR_PARAM_CBANK
	.align		4
        /*0070*/ 	.byte	0x04, 0x0a
        /*0072*/ 	.short	(.L_114 - .L_113)
	.align		4
.L_113:
        /*0074*/ 	.word	index@(.nv.constant0._Z8detY_gpuPfS_)
        /*0078*/ 	.short	0x0380
        /*007a*/ 	.short	0x0010


	//----- nvinfo : EIATTR_SW_WAR
	.align		4
.L_114:
        /*007c*/ 	.byte	0x04, 0x36
        /*007e*/ 	.short	(.L_116 - .L_115)
.L_115:
        /*0080*/ 	.word	0x00000008
.L_116:


//--------------------- .nv.info._Z8detX_gpuPfS_  --------------------------
	.section	.nv.info._Z8detX_gpuPfS_,"",@"SHT_CUDA_INFO"
	.sectionflags	@""
	.align	4


	//----- nvinfo : EIATTR_CUDA_API_VERSION
	.align		4
        /*0000*/ 	.byte	0x04, 0x37
        /*0002*/ 	.short	(.L_118 - .L_117)
.L_117:
        /*0004*/ 	.word	0x00000082


	//----- nvinfo : EIATTR_KPARAM_INFO
	.align		4
.L_118:
        /*0008*/ 	.byte	0x04, 0x17
        /*000a*/ 	.short	(.L_120 - .L_119)
.L_119:
        /*000c*/ 	.word	0x00000000
        /*0010*/ 	.short	0x0001
        /*0012*/ 	.short	0x0008
        /*0014*/ 	.byte	0x00, 0xf5, 0x21, 0x00


	//----- nvinfo : EIATTR_KPARAM_INFO
	.align		4
.L_120:
        /*0018*/ 	.byte	0x04, 0x17
        /*001a*/ 	.short	(.L_122 - .L_121)
.L_121:
        /*001c*/ 	.word	0x00000000
        /*0020*/ 	.short	0x0000
        /*0022*/ 	.short	0x0000
        /*0024*/ 	.byte	0x00, 0xf5, 0x21, 0x00


	//----- nvinfo : EIATTR_SPARSE_MMA_MASK
	.align		4
.L_122:
        /*0028*/ 	.byte	0x03, 0x50
        /*002a*/ 	.short	0x0000


	//----- nvinfo : EIATTR_MAXREG_COUNT
	.align		4
        /*002c*/ 	.byte	0x03, 0x1b
        /*002e*/ 	.short	0x00ff


	//----- nvinfo : EIATTR_EXTERNS
	.align		4
        /*0030*/ 	.byte	0x04, 0x0f
        /*0032*/ 	.short	(.L_124 - .L_123)


	//   ....[0]....
	.align		4
.L_123:
        /*0034*/ 	.word	index@(vprintf)


	//----- nvinfo : EIATTR_MERCURY_ISA_VERSION
	.align		4
.L_124:
        /*0038*/ 	.byte	0x03, 0x5f
        /*003a*/ 	.short	0x0101


	//----- nvinfo : EIATTR_VRC_CTA_INIT_COUNT
	.align		4
        /*003c*/ 	.byte	0x02, 0x4a
	.zero		1
	.zero		1


	//----- nvinfo : EIATTR_SYSCALL_OFFSETS
	.align		4
        /*0040*/ 	.byte	0x04, 0x46
        /*0042*/ 	.short	(.L_126 - .L_125)


	//   ....[0]....
.L_125:
        /*0044*/ 	.word	0x00000810


	//   ....[1]....
        /*0048*/ 	.word	0x00001640


	//----- nvinfo : EIATTR_EXIT_INSTR_OFFSETS
	.align		4
.L_126:
        /*004c*/ 	.byte	0x04, 0x1c
        /*004e*/ 	.short	(.L_128 - .L_127)


	//   ....[0]....
.L_127:
        /*0050*/ 	.word	0x000000c0


	//   ....[1]....
        /*0054*/ 	.word	0x00000780


	//   ....[2]....
        /*0058*/ 	.word	0x000008a0


	//   ....[3]....
        /*005c*/ 	.word	0x000015b0


	//   ....[4]....
        /*0060*/ 	.word	0x00001720


	//----- nvinfo : EIATTR_CRS_STACK_SIZE
	.align		4
.L_128:
        /*0064*/ 	.byte	0x04, 0x1e
        /*0066*/ 	.short	(.L_130 - .L_129)
.L_129:
        /*0068*/ 	.word	0x00000000


	//----- nvinfo : EIATTR_CBANK_PARAM_SIZE
	.align		4
.L_130:
        /*006c*/ 	.byte	0x03, 0x19
        /*006e*/ 	.short	0x0010


	//----- nvinfo : EIATTR_PARAM_CBANK
	.align		4
        /*0070*/ 	.byte	0x04, 0x0a
        /*0072*/ 	.short	(.L_132 - .L_131)
	.align		4
.L_131:
        /*0074*/ 	.word	index@(.nv.constant0._Z8detX_gpuPfS_)
        /*0078*/ 	.short	0x0380
        /*007a*/ 	.short	0x0010


	//----- nvinfo : EIATTR_SW_WAR
	.align		4
.L_132:
        /*007c*/ 	.byte	0x04, 0x36
        /*007e*/ 	.short	(.L_134 - .L_133)
.L_133:
        /*0080*/ 	.word	0x00000008
.L_134:


//--------------------- .nv.callgraph             --------------------------
	.section	.nv.callgraph,"",@"SHT_CUDA_CALLGRAPH"
	.align	4
	.sectionentsize	8
	.align		4
        /*0000*/ 	.word	0x00000000
	.align		4
        /*0004*/ 	.word	0xffffffff
	.align		4
        /*0008*/ 	.word	index@(_Z8detY_gpuPfS_)
	.align		4
        /*000c*/ 	.word	index@(vprintf)
	.align		4
        /*0010*/ 	.word	index@(_Z8detX_gpuPfS_)
	.align		4
        /*0014*/ 	.word	index@(vprintf)
	.align		4
        /*0018*/ 	.word	0x00000000
	.align		4
        /*001c*/ 	.word	0xfffffffe
	.align		4
        /*0020*/ 	.word	0x00000000
	.align		4
        /*0024*/ 	.word	0xfffffffd
	.align		4
        /*0028*/ 	.word	0x00000000
	.align		4
        /*002c*/ 	.word	0xfffffffc


//--------------------- .nv.constant3             --------------------------
	.section	.nv.constant3,"a",@progbits
	.align	4
.nv.constant3:
	.type		d_Data_Coef,@object
	.size		d_Data_Coef,(.L_0 - d_Data_Coef)
d_Data_Coef:
	.zero		12
.L_0:


//--------------------- .nv.constant4             --------------------------
	.section	.nv.constant4,"a",@progbits
	.align	8
	.align		8
.nv.constant4:
        /*0000*/ 	.dword	$str
	.align		8
        /*0008*/ 	.dword	$str$1
	.align		8
        /*0010*/ 	.dword	vprintf


//--------------------- .text._Z11d2f_Y_C_gpuPdPf --------------------------
	.section	.text._Z11d2f_Y_C_gpuPdPf,"ax",@progbits
	.align	128
        .global         _Z11d2f_Y_C_gpuPdPf
        .type           _Z11d2f_Y_C_gpuPdPf,@function
        .size           _Z11d2f_Y_C_gpuPdPf,(.L_x_130 - _Z11d2f_Y_C_gpuPdPf)
        .other          _Z11d2f_Y_C_gpuPdPf,@"STO_CUDA_ENTRY STV_DEFAULT"
_Z11d2f_Y_C_gpuPdPf:
.text._Z11d2f_Y_C_gpuPdPf:
[----:B------:R-:W-:Y:S01]  /*0000*/  LDC R1, c[0x0][0x37c] ;  /* 0x0000df00ff017b82 */ /* 0x000fe20000000800 */
[----:B------:R-:W0:Y:S07]  /*0010*/  S2R R7, SR_TID.X ;  /* 0x0000000000077919 */ /* 0x000e2e0000002100 */
[----:B------:R-:W0:Y:S01]  /*0020*/  S2UR UR6, SR_CTAID.X ;  /* 0x00000000000679c3 */ /* 0x000e220000002500 */
[----:B------:R-:W1:Y:S01]  /*0030*/  LDCU UR5, c[0x3][0x8] ;  /* 0x00c00100ff0577ac */ /* 0x000e620008000800 */
[----:B------:R-:W1:Y:S06]  /*0040*/  LDCU UR4, c[0x3][0x4] ;  /* 0x00c00080ff0477ac */ /* 0x000e6c0008000800 */
[----:B------:R-:W0:Y:S01]  /*0050*/  LDC R0, c[0x0][0x360] ;  /* 0x0000d800ff007b82 */ /* 0x000e220000000800 */
[----:B-1----:R-:W-:-:S04]  /*0060*/  UIMAD UR4, UR5, UR4, URZ ;  /* 0x00000004050472a4 */ /* 0x002fc8000f8e02ff */
[----:B------:R-:W-:Y:S01]  /*0070*/  UIMAD UR4, UR4, UR5, URZ ;  /* 0x00000005040472a4 */ /* 0x000fe2000f8e02ff */
[----:B0-----:R-:W-:-:S05]  /*0080*/  IMAD R7, R0, UR6, R7 ;  /* 0x0000000600077c24 */ /* 0x001fca000f8e0207 */
[----:B------:R-:W-:-:S13]  /*0090*/  ISETP.GE.AND P0, PT, R7, UR4, PT ;  /* 0x0000000407007c0c */ /* 0x000fda000bf06270 */
[----:B------:R-:W-:Y:S05]  /*00a0*/  @P0 EXIT ;  /* 0x000000000000094d */ /* 0x000fea0003800000 */
[----:B------:R-:W0:Y:S01]  /*00b0*/  LDC.64 R2, c[0x0][0x380] ;  /* 0x0000e000ff027b82 */ /* 0x000e220000000a00 */
[----:B------:R-:W1:Y:S07]  /*00c0*/  LDCU.64 UR4, c[0x0][0x358] ;  /* 0x00006b00ff0477ac */ /* 0x000e6e0008000a00 */
[----:B------:R-:W2:Y:S01]  /*00d0*/  LDC.64 R4, c[0x0][0x388] ;  /* 0x0000e200ff047b82 */ /* 0x000ea20000000a00 */
[----:B0-----:R-:W-:-:S06]  /*00e0*/  IMAD.WIDE R2, R7, 0x8, R2 ;  /* 0x0000000807027825 */ /* 0x001fcc00078e0202 */
[----:B-1----:R-:W3:Y:S01]  /*00f0*/  LDG.E.64 R2, desc[UR4][R2.64] ;  /* 0x0000000402027981 */ /* 0x002ee2000c1e1b00 */
[----:B--2---:R-:W-:Y:S01]  /*0100*/  IMAD.WIDE R4, R7, 0x4, R4 ;  /* 0x0000000407047825 */ /* 0x004fe200078e0204 */
[----:B---3--:R-:W0:Y:S04]  /*0110*/  F2F.F32.F64 R9, R2 ;  /* 0x0000000200097310 */ /* 0x008e280000301000 */
[----:B0-----:R-:W-:Y:S01]  /*0120*/  STG.E desc[UR4][R4.64], R9 ;  /* 0x0000000904007986 */ /* 0x001fe2000c101904 */
[----:B------:R-:W-:Y:S05]  /*0130*/  EXIT ;  /* 0x000000000000794d */ /* 0x000fea0003800000 */
.L_x_0:
[----:B------:R-:W-:-:S00]  /*0140*/  BRA `(.L_x_0) ;  /* 0xfffffffc00fc7947 */ /* 0x000fc0000383ffff */
[----:B------:R-:W-:-:S00]  /*0150*/  NOP ;  /* 0x0000000000007918 */ /* 0x000fc00000000000 */
        /* <DEDUP_REMOVED lines=10> */
.L_x_130:


//--------------------- .text._Z9d2f_Y_gpuPdPf    --------------------------
	.section	.text._Z9d2f_Y_gpuPdPf,"ax",@progbits
	.align	128
        .global         _Z9d2f_Y_gpuPdPf
        .type           _Z9d2f_Y_gpuPdPf,@function
        .size           _Z9d2f_Y_gpuPdPf,(.L_x_131 - _Z9d2f_Y_gpuPdPf)
        .other          _Z9d2f_Y_gpuPdPf,@"STO_CUDA_ENTRY STV_DEFAULT"
_Z9d2f_Y_gpuPdPf:
.text._Z9d2f_Y_gpuPdPf:
[----:B------:R-:W-:Y:S01]  /*0000*/  LDC R1, c[0x0][0x37c] ;  /* 0x0000df00ff017b82 */ /* 0x000fe20000000800 */
[----:B------:R-:W0:Y:S07]  /*0010*/  S2R R7, SR_TID.X ;  /* 0x0000000000077919 */ /* 0x000e2e0000002100 */
[----:B------:R-:W0:Y:S01]  /*0020*/  S2UR UR6, SR_CTAID.X ;  /* 0x00000000000679c3 */ /* 0x000e220000002500 */
[----:B------:R-:W1:Y:S01]  /*0030*/  LDCU UR4, c[0x3][0x8] ;  /* 0x00c00100ff0477ac */ /* 0x000e620008000800 */
[----:B------:R-:W1:Y:S06]  /*0040*/  LDCU UR5, c[0x3][0x4] ;  /* 0x00c00080ff0577ac */ /* 0x000e6c0008000800 */
[----:B------:R-:W0:Y:S01]  /*0050*/  LDC R0, c[0x0][0x360] ;  /* 0x0000d800ff007b82 */ /* 0x000e220000000800 */
[----:B-1----:R-:W-:Y:S01]  /*0060*/  UIMAD UR4, UR4, UR5, URZ ;  /* 0x00000005040472a4 */ /* 0x002fe2000f8e02ff */
        /* <DEDUP_REMOVED lines=12> */
.L_x_1:
        /* <DEDUP_REMOVED lines=13> */
.L_x_131:


//--------------------- .text._Z11d2f_X_C_gpuPdPf --------------------------
	.section	.text._Z11d2f_X_C_gpuPdPf,"ax",@progbits
	.align	128
        .global         _Z11d2f_X_C_gpuPdPf
        .type           _Z11d2f_X_C_gpuPdPf,@function
        .size           _Z11d2f_X_C_gpuPdPf,(.L_x_132 - _Z11d2f_X_C_gpuPdPf)
        .other          _Z11d2f_X_C_gpuPdPf,@"STO_CUDA_ENTRY STV_DEFAULT"
_Z11d2f_X_C_gpuPdPf:
.text._Z11d2f_X_C_gpuPdPf:
        /* <DEDUP_REMOVED lines=20> */
.L_x_2:
        /* <DEDUP_REMOVED lines=12> */
.L_x_132:


//--------------------- .text._Z9d2f_X_gpuPdPf    --------------------------
	.section	.text._Z9d2f_X_gpuPdPf,"ax",@progbits
	.align	128
        .global         _Z9d2f_X_gpuPdPf
        .type           _Z9d2f_X_gpuPdPf,@function
        .size           _Z9d2f_X_gpuPdPf,(.L_x_133 - _Z9d2f_X_gpuPdPf)
        .other          _Z9d2f_X_gpuPdPf,@"STO_CUDA_ENTRY STV_DEFAULT"
_Z9d2f_X_gpuPdPf:
.text._Z9d2f_X_gpuPdPf:
        /* <DEDUP_REMOVED lines=19> */
.L_x_3:
        /* <DEDUP_REMOVED lines=13> */
.L_x_133:


//--------------------- .text._Z8detY_gpuPfS_     --------------------------
	.section	.text._Z8detY_gpuPfS_,"ax",@progbits
	.align	128
        .global         _Z8detY_gpuPfS_
        .type           _Z8detY_gpuPfS_,@function
        .size           _Z8detY_gpuPfS_,(.L_x_126 - _Z8detY_gpuPfS_)
        .other          _Z8detY_gpuPfS_,@"STO_CUDA_ENTRY STV_DEFAULT"
_Z8detY_gpuPfS_:
.text._Z8detY_gpuPfS_:
[----:B------:R-:W0:Y:S01]  /*0000*/  LDC R1, c[0x0][0x37c] ;  /* 0x0000df00ff017b82 */ /* 0x000e220000000800 */
[----:B------:R-:W1:Y:S01]  /*0010*/  S2R R18, SR_TID.X ;  /* 0x0000000000127919 */ /* 0x000e620000002100 */
[----:B------:R-:W2:Y:S06]  /*0020*/  LDCU UR5, c[0x0][0x2fc] ;  /* 0x00005f80ff0577ac */ /* 0x000eac0008000800 */
[----:B------:R-:W1:Y:S01]  /*0030*/  S2UR UR6, SR_CTAID.X ;  /* 0x00000000000679c3 */ /* 0x000e620000002500 */
[----:B0-----:R-:W-:Y:S01]  /*0040*/  IADD3 R1, PT, PT, R1, -0x8, RZ ;  /* 0xfffffff801017810 */ /* 0x001fe20007ffe0ff */
[----:B------:R-:W0:Y:S01]  /*0050*/  LDCU UR7, c[0x3][0x4] ;  /* 0x00c00080ff0777ac */ /* 0x000e220008000800 */
[----:B------:R-:W3:Y:S05]  /*0060*/  LDCU UR4, c[0x0][0x2f8] ;  /* 0x00005f00ff0477ac */ /* 0x000eea0008000800 */
[----:B------:R-:W1:Y:S01]  /*0070*/  LDC R3, c[0x0][0x360] ;  /* 0x0000d800ff037b82 */ /* 0x000e620000000800 */
[----:B---3--:R-:W-:-:S04]  /*0080*/  IADD3 R6, P1, PT, R1, UR4, RZ ;  /* 0x0000000401067c10 */ /* 0x008fc8000ff3e0ff */
[----:B--2---:R-:W-:Y:S01]  /*0090*/  IADD3.X R7, PT, PT, RZ, UR5, RZ, P1, !PT ;  /* 0x00000005ff077c10 */ /* 0x004fe20008ffe4ff */
[----:B-1----:R-:W-:-:S05]  /*00a0*/  IMAD R18, R3, UR6, R18 ;  /* 0x0000000603127c24 */ /* 0x002fca000f8e0212 */
[----:B0-----:R-:W-:-:S13]  /*00b0*/  ISETP.GE.AND P0, PT, R18, UR7, PT ;  /* 0x0000000712007c0c */ /* 0x001fda000bf06270 */
[----:B------:R-:W-:Y:S05]  /*00c0*/  @P0 EXIT ;  /* 0x000000000000094d */ /* 0x000fea0003800000 */
[----:B------:R-:W0:Y:S01]  /*00d0*/  LDCU UR4, c[0x3][0x8] ;  /* 0x00c00100ff0477ac */ /* 0x000e220008000800 */
[----:B------:R-:W1:Y:S01]  /*00e0*/  LDCU.64 UR36, c[0x0][0x358] ;  /* 0x00006b00ff2477ac */ /* 0x000e620008000a00 */
[----:B0-----:R-:W-:-:S09]  /*00f0*/  UISETP.NE.AND UP0, UPT, UR4, 0x2, UPT ;  /* 0x000000020400788c */ /* 0x001fd2000bf05270 */
[----:B-1----:R-:W-:Y:S05]  /*0100*/  BRA.U UP0, `(.L_x_4) ;  /* 0x0000000500e87547 */ /* 0x002fea000b800000 */
[----:B------:R-:W0:Y:S01]  /*0110*/  LDC.64 R16, c[0x0][0x388] ;  /* 0x0000e200ff107b82 */ /* 0x000e220000000a00 */
[----:B------:R-:W-:-:S05]  /*0120*/  SHF.L.U32 R3, R18, 0x2, RZ ;  /* 0x0000000212037819 */ /* 0x000fca00000006ff */
[----:B0-----:R-:W-:-:S05]  /*0130*/  IMAD.WIDE R16, R3, 0x4, R16 ;  /* 0x0000000403107825 */ /* 0x001fca00078e0210 */
[----:B------:R-:W2:Y:S04]  /*0140*/  LDG.E R3, desc[UR36][R16.64+0x4] ;  /* 0x0000042410037981 */ /* 0x000ea8000c1e1900 */
[----:B------:R-:W2:Y:S04]  /*0150*/  LDG.E R0, desc[UR36][R16.64+0x8] ;  /* 0x0000082410007981 */ /* 0x000ea8000c1e1900 */
[----:B------:R-:W3:Y:S04]  /*0160*/  LDG.E R2, desc[UR36][R16.64] ;  /* 0x0000002410027981 */ /* 0x000ee8000c1e1900 */
[----:B------:R-:W3:Y:S01]  /*0170*/  LDG.E R5, desc[UR36][R16.64+0xc] ;  /* 0x00000c2410057981 */ /* 0x000ee2000c1e1900 */
[----:B--2---:R-:W-:-:S04]  /*0180*/  FMUL R9, R3, R0 ;  /* 0x0000000003097220 */ /* 0x004fc80000400000 */
[----:B---3--:R-:W-:-:S05]  /*0190*/  FFMA R8, R2, R5, -R9 ;  /* 0x0000000502087223 */ /* 0x008fca0000000809 */
[----:B------:R-:W-:-:S13]  /*01a0*/  FSETP.GT.AND P0, PT, R8, RZ, PT ;  /* 0x000000ff0800720b */ /* 0x000fda0003f04000 */
[----:B------:R-:W-:Y:S05]  /*01b0*/  @!P0 BRA `(.L_x_5) ;  /* 0x0000000400748947 */ /* 0x000fea0003800000 */
[----:B------:R-:W0:Y:S01]  /*01c0*/  MUFU.RCP R7, R8 ;  /* 0x0000000800077308 */ /* 0x000e220000001000 */
[----:B------:R-:W-:Y:S07]  /*01d0*/  BSSY.RECONVERGENT B2, `(.L_x_6) ;  /* 0x000000b000027945 */ /* 0x000fee0003800200 */
[----:B------:R-:W1:Y:S01]  /*01e0*/  FCHK P0, R5, R8 ;  /* 0x0000000805007302 */ /* 0x000e620000000000 */
[----:B0-----:R-:W-:-:S04]  /*01f0*/  FFMA R4, -R8, R7, 1 ;  /* 0x3f80000008047423 */ /* 0x001fc80000000107 */
[----:B------:R-:W-:-:S04]  /*0200*/  FFMA R4, R7, R4, R7 ;  /* 0x0000000407047223 */ /* 0x000fc80000000007 */
[----:B------:R-:W-:-:S04]  /*0210*/  FFMA R7, R5, R4, RZ ;  /* 0x0000000405077223 */ /* 0x000fc800000000ff */
[----:B------:R-:W-:-:S04]  /*0220*/  FFMA R6, -R8, R7, R5 ;  /* 0x0000000708067223 */ /* 0x000fc80000000105 */
[----:B------:R-:W-:Y:S01]  /*0230*/  FFMA R7, R4, R6, R7 ;  /* 0x0000000604077223 */ /* 0x000fe20000000007 */
[----:B-1----:R-:W-:Y:S06]  /*0240*/  @!P0 BRA `(.L_x_7) ;  /* 0x00000000000c8947 */ /* 0x002fec0003800000 */
[----:B------:R-:W-:Y:S02]  /*0250*/  MOV R4, R8 ;  /* 0x0000000800047202 */ /* 0x000fe40000000f00 */
[----:B------:R-:W-:-:S07]  /*0260*/  MOV R6, 0x280 ;  /* 0x0000028000067802 */ /* 0x000fce0000000f00 */
[----:B------:R-:W-:Y:S05]  /*0270*/  CALL.REL.NOINC `($__internal_2_$__cuda_sm3x_div_rn_noftz_f32_slowpath) ;  /* 0x0000001800607944 */ /* 0x000fea0003c00000 */
.L_x_7:
[----:B------:R-:W-:Y:S05]  /*0280*/  BSYNC.RECONVERGENT B2 ;  /* 0x0000000000027941 */ /* 0x000fea0003800200 */
.L_x_6:
[----:B------:R-:W0:Y:S01]  /*0290*/  MUFU.RCP R5, R8 ;  /* 0x0000000800057308 */ /* 0x000e220000001000 */
[----:B------:R1:W-:Y:S01]  /*02a0*/  STG.E desc[UR36][R16.64], R7 ;  /* 0x0000000710007986 */ /* 0x0003e2000c101924 */
[----:B------:R-:W-:Y:S06]  /*02b0*/  BSSY.RECONVERGENT B2, `(.L_x_8) ;  /* 0x000000d000027945 */ /* 0x000fec0003800200 */
[----:B------:R-:W2:Y:S01]  /*02c0*/  FCHK P0, -R3, R8 ;  /* 0x0000000803007302 */ /* 0x000ea20000000100 */
[----:B0-----:R-:W-:-:S04]  /*02d0*/  FFMA R4, -R8, R5, 1 ;  /* 0x3f80000008047423 */ /* 0x001fc80000000105 */
[----:B------:R-:W-:-:S04]  /*02e0*/  FFMA R9, R5, R4, R5 ;  /* 0x0000000405097223 */ /* 0x000fc80000000005 */
[----:B------:R-:W-:-:S04]  /*02f0*/  FFMA R4, -R3, R9, RZ ;  /* 0x0000000903047223 */ /* 0x000fc800000001ff */
[----:B------:R-:W-:-:S04]  /*0300*/  FFMA R5, -R8, R4, -R3 ;  /* 0x0000000408057223 */ /* 0x000fc80000000903 */
[----:B------:R-:W-:Y:S01]  /*0310*/  FFMA R5, R9, R5, R4 ;  /* 0x0000000509057223 */ /* 0x000fe20000000004 */
[----:B-12---:R-:W-:Y:S06]  /*0320*/  @!P0 BRA `(.L_x_9) ;  /* 0x0000000000148947 */ /* 0x006fec0003800000 */
[----:B------:R-:W-:Y:S01]  /*0330*/  FADD R5, -R3, -RZ ;  /* 0x800000ff03057221 */ /* 0x000fe20000000100 */
[----:B------:R-:W-:Y:S01]  /*0340*/  IMAD.MOV.U32 R4, RZ, RZ, R8 ;  /* 0x000000ffff047224 */ /* 0x000fe200078e0008 */
[----:B------:R-:W-:-:S07]  /*0350*/  MOV R6, 0x370 ;  /* 0x0000037000067802 */ /* 0x000fce0000000f00 */
[----:B------:R-:W-:Y:S05]  /*0360*/  CALL.REL.NOINC `($__internal_2_$__cuda_sm3x_div_rn_noftz_f32_slowpath) ;  /* 0x0000001800247944 */ /* 0x000fea0003c00000 */
[----:B------:R-:W-:-:S07]  /*0370*/  MOV R5, R7 ;  /* 0x0000000700057202 */ /* 0x000fce0000000f00 */
.L_x_9:
[----:B------:R-:W-:Y:S05]  /*0380*/  BSYNC.RECONVERGENT B2 ;  /* 0x0000000000027941 */ /* 0x000fea0003800200 */
.L_x_8:
        /* <DEDUP_REMOVED lines=11> */
[----:B------:R-:W-:Y:S02]  /*0440*/  MOV R4, R8 ;  /* 0x0000000800047202 */ /* 0x000fe40000000f00 */
[----:B------:R-:W-:-:S07]  /*0450*/  MOV R6, 0x470 ;  /* 0x0000047000067802 */ /* 0x000fce0000000f00 */
[----:B------:R-:W-:Y:S05]  /*0460*/  CALL.REL.NOINC `($__internal_2_$__cuda_sm3x_div_rn_noftz_f32_slowpath) ;  /* 0x0000001400e47944 */ /* 0x000fea0003c00000 */
[----:B------:R-:W-:-:S07]  /*0470*/  MOV R3, R7 ;  /* 0x0000000700037202 */ /* 0x000fce0000000f00 */
.L_x_11:
[----:B------:R-:W-:Y:S05]  /*0480*/  BSYNC.RECONVERGENT B2 ;  /* 0x0000000000027941 */ /* 0x000fea0003800200 */
.L_x_10:
[----:B------:R-:W0:Y:S01]  /*0490*/  MUFU.RCP R5, R8 ;  /* 0x0000000800057308 */ /* 0x000e220000001000 */
[----:B------:R1:W-:Y:S01]  /*04a0*/  STG.E desc[UR36][R16.64+0x8], R3 ;  /* 0x0000080310007986 */ /* 0x0003e2000c101924 */
[----:B------:R-:W-:Y:S06]  /*04b0*/  BSSY.RECONVERGENT B2, `(.L_x_12) ;  /* 0x000000d000027945 */ /* 0x000fec0003800200 */
[----:B------:R-:W2:Y:S01]  /*04c0*/  FCHK P0, R2, R8 ;  /* 0x0000000802007302 */ /* 0x000ea20000000000 */
[----:B0-----:R-:W-:-:S04]  /*04d0*/  FFMA R0, -R8, R5, 1 ;  /* 0x3f80000008007423 */ /* 0x001fc80000000105 */
[----:B------:R-:W-:-:S04]  /*04e0*/  FFMA R4, R5, R0, R5 ;  /* 0x0000000005047223 */ /* 0x000fc80000000005 */
[----:B------:R-:W-:-:S04]  /*04f0*/  FFMA R5, R2, R4, RZ ;  /* 0x0000000402057223 */ /* 0x000fc800000000ff */
[----:B------:R-:W-:-:S04]  /*0500*/  FFMA R0, -R8, R5, R2 ;  /* 0x0000000508007223 */ /* 0x000fc80000000102 */
[----:B------:R-:W-:Y:S01]  /*0510*/  FFMA R5, R4, R0, R5 ;  /* 0x0000000004057223 */ /* 0x000fe20000000005 */
[----:B-12---:R-:W-:Y:S06]  /*0520*/  @!P0 BRA `(.L_x_13) ;  /* 0x0000000000148947 */ /* 0x006fec0003800000 */
[----:B------:R-:W-:Y:S01]  /*0530*/  MOV R5, R2 ;  /* 0x0000000200057202 */ /* 0x000fe20000000f00 */
[----:B------:R-:W-:Y:S01]  /*0540*/  IMAD.MOV.U32 R4, RZ, RZ, R8 ;  /* 0x000000ffff047224 */ /* 0x000fe200078e0008 */
[----:B------:R-:W-:-:S07]  /*0550*/  MOV R6, 0x570 ;  /* 0x0000057000067802 */ /* 0x000fce0000000f00 */
[----:B------:R-:W-:Y:S05]  /*0560*/  CALL.REL.NOINC `($__internal_2_$__cuda_sm3x_div_rn_noftz_f32_slowpath) ;  /* 0x0000001400a47944 */ /* 0x000fea0003c00000 */
[----:B------:R-:W-:-:S07]  /*0570*/  MOV R5, R7 ;  /* 0x0000000700057202 */ /* 0x000fce0000000f00 */
.L_x_13:
[----:B------:R-:W-:Y:S05]  /*0580*/  BSYNC.RECONVERGENT B2 ;  /* 0x0000000000027941 */ /* 0x000fea0003800200 */
.L_x_12:
[----:B------:R-:W-:Y:S01]  /*0590*/  IADD3 R0, PT, PT, R8, 0x1800000, RZ ;  /* 0x0180000008007810 */ /* 0x000fe20007ffe0ff */
[----:B------:R0:W-:Y:S01]  /*05a0*/  STG.E desc[UR36][R16.64+0xc], R5 ;  /* 0x00000c0510007986 */ /* 0x0001e2000c101924 */
[----:B------:R-:W-:Y:S02]  /*05b0*/  BSSY.RECONVERGENT B0, `(.L_x_14) ;  /* 0x000000c000007945 */ /* 0x000fe40003800200 */
[----:B------:R-:W-:-:S04]  /*05c0*/  LOP3.LUT R0, R0, 0x7f800000, RZ, 0xc0, !PT ;  /* 0x7f80000000007812 */ /* 0x000fc800078ec0ff */
[----:B------:R-:W-:-:S13]  /*05d0*/  ISETP.GT.U32.AND P0, PT, R0, 0x1ffffff, PT ;  /* 0x01ffffff0000780c */ /* 0x000fda0003f04070 */
[----:B0-----:R-:W-:Y:S05]  /*05e0*/  @P0 BRA `(.L_x_15) ;  /* 0x0000000000100947 */ /* 0x001fea0003800000 */
[----:B------:R-:W-:Y:S02]  /*05f0*/  MOV R2, R8 ;  /* 0x0000000800027202 */ /* 0x000fe40000000f00 */
[----:B------:R-:W-:-:S07]  /*0600*/  MOV R7, 0x620 ;  /* 0x0000062000077802 */ /* 0x000fce0000000f00 */
[----:B------:R-:W-:Y:S05]  /*0610*/  CALL.REL.NOINC `($__internal_0_$__cuda_sm20_rcp_rn_f32_slowpath) ;  /* 0x0000001000447944 */ /* 0x000fea0003c00000 */
[----:B------:R-:W-:Y:S05]  /*0620*/  BRA `(.L_x_16) ;  /* 0x0000000000107947 */ /* 0x000fea0003800000 */
.L_x_15:
[----:B------:R-:W0:Y:S02]  /*0630*/  MUFU.RCP R3, R8 ;  /* 0x0000000800037308 */ /* 0x000e240000001000 */
[----:B0-----:R-:W-:-:S04]  /*0640*/  FFMA R0, R8, R3, -1 ;  /* 0xbf80000008007423 */ /* 0x001fc80000000003 */
[----:B------:R-:W-:-:S04]  /*0650*/  FADD.FTZ R0, -R0, -RZ ;  /* 0x800000ff00007221 */ /* 0x000fc80000010100 */
[----:B------:R-:W-:-:S07]  /*0660*/  FFMA R0, R3, R0, R3 ;  /* 0x0000000003007223 */ /* 0x000fce0000000003 */
.L_x_16:
[----:B------:R-:W-:Y:S05]  /*0670*/  BSYNC.RECONVERGENT B0 ;  /* 0x0000000000007941 */ /* 0x000fea0003800200 */
.L_x_14:
[----:B------:R-:W-:Y:S01]  /*0680*/  IADD3 R2, PT, PT, R0, -0xd000000, RZ ;  /* 0xf300000000027810 */ /* 0x000fe20007ffe0ff */
[----:B------:R0:W1:Y:S01]  /*0690*/  MUFU.RSQ R3, R0 ;  /* 0x0000000000037308 */ /* 0x0000620000001400 */
[----:B------:R-:W-:Y:S02]  /*06a0*/  BSSY.RECONVERGENT B0, `(.L_x_17) ;  /* 0x000000a000007945 */ /* 0x000fe40003800200 */
[----:B------:R-:W-:-:S13]  /*06b0*/  ISETP.GT.U32.AND P0, PT, R2, 0x727fffff, PT ;  /* 0x727fffff0200780c */ /* 0x000fda0003f04070 */
[----:B0-----:R-:W-:Y:S05]  /*06c0*/  @!P0 BRA `(.L_x_18) ;  /* 0x00000000000c8947 */ /* 0x001fea0003800000 */
[----:B------:R-:W-:-:S07]  /*06d0*/  MOV R7, 0x6f0 ;  /* 0x000006f000077802 */ /* 0x000fce0000000f00 */
[----:B-1----:R-:W-:Y:S05]  /*06e0*/  CALL.REL.NOINC `($__internal_1_$__cuda_sm20_sqrt_rn_f32_slowpath) ;  /* 0x0000001000e87944 */ /* 0x002fea0003c00000 */
[----:B------:R-:W-:Y:S05]  /*06f0*/  BRA `(.L_x_19) ;  /* 0x0000000000107947 */ /* 0x000fea0003800000 */
.L_x_18:
[C---:B-1----:R-:W-:Y:S01]  /*0700*/  FMUL.FTZ R5, R3.reuse, R0 ;  /* 0x0000000003057220 */ /* 0x042fe20000410000 */
[----:B------:R-:W-:-:S03]  /*0710*/  FMUL.FTZ R2, R3, 0.5 ;  /* 0x3f00000003027820 */ /* 0x000fc60000410000 */
[----:B------:R-:W-:-:S04]  /*0720*/  FFMA R0, -R5, R5, R0 ;  /* 0x0000000505007223 */ /* 0x000fc80000000100 */
[----:B------:R-:W-:-:S07]  /*0730*/  FFMA R5, R0, R2, R5 ;  /* 0x0000000200057223 */ /* 0x000fce0000000005 */
.L_x_19:
[----:B------:R-:W-:Y:S05]  /*0740*/  BSYNC.RECONVERGENT B0 ;  /* 0x0000000000007941 */ /* 0x000fea0003800200 */
.L_x_17:
[----:B------:R-:W0:Y:S02]  /*0750*/  LDC.64 R2, c[0x0][0x380] ;  /* 0x0000e000ff027b82 */ /* 0x000e240000000a00 */
[----:B0-----:R-:W-:-:S05]  /*0760*/  IMAD.WIDE R18, R18, 0x4, R2 ;  /* 0x0000000412127825 */ /* 0x001fca00078e0202 */
[----:B------:R-:W-:Y:S01]  /*0770*/  STG.E desc[UR36][R18.64], R5 ;  /* 0x0000000512007986 */ /* 0x000fe2000c101924 */
[----:B------:R-:W-:Y:S05]  /*0780*/  EXIT ;  /* 0x000000000000794d */ /* 0x000fea0003800000 */
.L_x_5:
[----:B------:R-:W-:Y:S01]  /*0790*/  MOV R2, 0x10 ;  /* 0x0000001000027802 */ /* 0x000fe20000000f00 */
[----:B------:R-:W-:Y:S01]  /*07a0*/  VIADD R0, R18, 0x1 ;  /* 0x0000000112007836 */ /* 0x000fe20000000000 */
[----:B------:R-:W0:Y:S04]  /*07b0*/  LDCU.64 UR4, c[0x4][0x8] ;  /* 0x01000100ff0477ac */ /* 0x000e280008000a00 */
[----:B------:R1:W-:Y:S01]  /*07c0*/  STL [R1], R0 ;  /* 0x0000000001007387 */ /* 0x0003e20000100800 */
[----:B------:R-:W2:Y:S01]  /*07d0*/  LDC.64 R2, c[0x4][R2] ;  /* 0x0100000002027b82 */ /* 0x000ea20000000a00 */
[----:B0-----:R-:W-:Y:S02]  /*07e0*/  MOV R4, UR4 ;  /* 0x0000000400047c02 */ /* 0x001fe40008000f00 */
[----:B-1----:R-:W-:-:S07]  /*07f0*/  MOV R5, UR5 ;  /* 0x0000000500057c02 */ /* 0x002fce0008000f00 */
[----:B------:R-:W-:-:S07]  /*0800*/  LEPC R20, `(.L_x_20) ;  /* 0x000000001014794e */ /* 0x000fce0000000000 */
[----:B--2---:R-:W-:Y:S05]  /*0810*/  CALL.ABS.NOINC R2 ;  /* 0x0000000002007343 */ /* 0x004fea0003c00000 */
.L_x_20:
[----:B------:R-:W0:Y:S01]  /*0820*/  LDC.64 R2, c[0x0][0x380] ;  /* 0x0000e000ff027b82 */ /* 0x000e220000000a00 */
[----:B------:R-:W-:-:S05]  /*0830*/  HFMA2 R5, -RZ, RZ, 7.76171875, 32 ;  /* 0x47c35000ff057431 */ /* 0x000fca00000001ff */
[----:B------:R-:W-:Y:S04]  /*0840*/  STG.E desc[UR36][R16.64], R5 ;  /* 0x0000000510007986 */ /* 0x000fe8000c101924 */
[----:B------:R-:W-:Y:S04]  /*0850*/  STG.E desc[UR36][R16.64+0x4], R5 ;  /* 0x0000040510007986 */ /* 0x000fe8000c101924 */
[----:B------:R-:W-:Y:S04]  /*0860*/  STG.E desc[UR36][R16.64+0x8], R5 ;  /* 0x0000080510007986 */ /* 0x000fe8000c101924 */
[----:B------:R-:W-:Y:S01]  /*0870*/  STG.E desc[UR36][R16.64+0xc], R5 ;  /* 0x00000c0510007986 */ /* 0x000fe2000c101924 */
[----:B0-----:R-:W-:-:S05]  /*0880*/  IMAD.WIDE R2, R18, 0x4, R2 ;  /* 0x0000000412027825 */ /* 0x001fca00078e0202 */
[----:B------:R-:W-:Y:S01]  /*0890*/  STG.E desc[UR36][R2.64], RZ ;  /* 0x000000ff02007986 */ /* 0x000fe2000c101924 */
[----:B------:R-:W-:Y:S05]  /*08a0*/  EXIT ;  /* 0x000000000000794d */ /* 0x000fea0003800000 */
.L_x_4:
[----:B------:R-:W0:Y:S01]  /*08b0*/  LDC.64 R16, c[0x0][0x388] ;  /* 0x0000e200ff107b82 */ /* 0x000e220000000a00 */
[----:B------:R-:W-:-:S04]  /*08c0*/  IMAD R3, R18, 0x9, RZ ;  /* 0x0000000912037824 */ /* 0x000fc800078e02ff */
[----:B0-----:R-:W-:-:S05]  /*08d0*/  IMAD.WIDE R16, R3, 0x4, R16 ;  /* 0x0000000403107825 */ /* 0x001fca00078e0210 */
[----:B------:R-:W2:Y:S04]  /*08e0*/  LDG.E R20, desc[UR36][R16.64] ;  /* 0x0000002410147981 */ /* 0x000ea8000c1e1900 */
[----:B------:R-:W2:Y:S04]  /*08f0*/  LDG.E R24, desc[UR36][R16.64+0x1c] ;  /* 0x00001c2410187981 */ /* 0x000ea8000c1e1900 */
[----:B------:R-:W3:Y:S04]  /*0900*/  LDG.E R23, desc[UR36][R16.64+0x10] ;  /* 0x0000102410177981 */ /* 0x000ee8000c1e1900 */
[----:B------:R-:W4:Y:S04]  /*0910*/  LDG.E R15, desc[UR36][R16.64+0x14] ;  /* 0x00001424100f7981 */ /* 0x000f28000c1e1900 */
[----:B------:R-:W5:Y:S04]  /*0920*/  LDG.E R21, desc[UR36][R16.64+0x4] ;  /* 0x0000042410157981 */ /* 0x000f68000c1e1900 */
[----:B------:R-:W5:Y:S04]  /*0930*/  LDG.E R14, desc[UR36][R16.64+0xc] ;  /* 0x00000c24100e7981 */ /* 0x000f68000c1e1900 */
[----:B------:R-:W5:Y:S04]  /*0940*/  LDG.E R19, desc[UR36][R16.64+0x20] ;  /* 0x0000202410137981 */ /* 0x000f68000c1e1900 */
[----:B------:R-:W5:Y:S04]  /*0950*/  LDG.E R22, desc[UR36][R16.64+0x18] ;  /* 0x0000182410167981 */ /* 0x000f68000c1e1900 */
[----:B------:R-:W5:Y:S01]  /*0960*/  LDG.E R13, desc[UR36][R16.64+0x8] ;  /* 0x00000824100d7981 */ /* 0x000f62000c1e1900 */
[C---:B--2---:R-:W-:Y:S01]  /*0970*/  FMUL R10, R20.reuse, R24 ;  /* 0x00000018140a7220 */ /* 0x044fe20000400000 */
[----:B---3--:R-:W-:-:S03]  /*0980*/  FMUL R8, R20, R23 ;  /* 0x0000001714087220 */ /* 0x008fc60000400000 */
[----:B----4-:R-:W-:Y:S01]  /*0990*/  FMUL R0, R15, R10 ;  /* 0x0000000a0f007220 */ /* 0x010fe20000400000 */
[----:B-----5:R-:W-:Y:S01]  /*09a0*/  FMUL R3, R21, R14 ;  /* 0x0000000e15037220 */ /* 0x020fe20000400000 */
[----:B------:R-:W-:Y:S02]  /*09b0*/  FMUL R11, R14, R24 ;  /* 0x000000180e0b7220 */ /* 0x000fe40000400000 */
[----:B------:R-:W-:-:S04]  /*09c0*/  FFMA R0, R19, R8, -R0 ;  /* 0x0000000813007223 */ /* 0x000fc80000000800 */
[----:B------:R-:W-:Y:S01]  /*09d0*/  FFMA R0, R19, -R3, R0 ;  /* 0x8000000313007223 */ /* 0x000fe20000000000 */
[-C--:B------:R-:W-:Y:S01]  /*09e0*/  FMUL R9, R21, R22.reuse ;  /* 0x0000001615097220 */ /* 0x080fe20000400000 */
[----:B------:R-:W-:Y:S02]  /*09f0*/  FMUL R12, R23, R22 ;  /* 0x00000016170c7220 */ /* 0x000fe40000400000 */
[----:B------:R-:W-:-:S04]  /*0a00*/  FFMA R0, R13, R11, R0 ;  /* 0x0000000b0d007223 */ /* 0x000fc80000000000 */
[----:B------:R-:W-:-:S04]  /*0a10*/  FFMA R5, R15, R9, R0 ;  /* 0x000000090f057223 */ /* 0x000fc80000000000 */
[----:B------:R-:W-:-:S05]  /*0a20*/  FFMA R2, -R13, R12, R5 ;  /* 0x0000000c0d027223 */ /* 0x000fca0000000105 */
[----:B------:R-:W-:-:S13]  /*0a30*/  FSETP.GT.AND P0, PT, R2, RZ, PT ;  /* 0x000000ff0200720b */ /* 0x000fda0003f04000 */
[----:B------:R-:W-:Y:S05]  /*0a40*/  @!P0 BRA `(.L_x_21) ;  /* 0x0000000800dc8947 */ /* 0x000fea0003800000 */
[----:B------:R-:W0:Y:S01]  /*0a50*/  MUFU.RCP R5, R2 ;  /* 0x0000000200057308 */ /* 0x000e220000001000 */
[----:B------:R-:W-:Y:S01]  /*0a60*/  FMUL R0, R15, R24 ;  /* 0x000000180f007220 */ /* 0x000fe20000400000 */
[----:B------:R-:W-:Y:S03]  /*0a70*/  BSSY.RECONVERGENT B2, `(.L_x_22) ;  /* 0x000000e000027945 */ /* 0x000fe60003800200 */
[----:B------:R-:W-:-:S04]  /*0a80*/  FFMA R0, R23, R19, -R0 ;  /* 0x0000001317007223 */ /* 0x000fc80000000800 */
[----:B------:R-:W1:Y:S01]  /*0a90*/  FCHK P0, R0, R2 ;  /* 0x0000000200007302 */ /* 0x000e620000000000 */
[----:B0-----:R-:W-:-:S04]  /*0aa0*/  FFMA R4, -R2, R5, 1 ;  /* 0x3f80000002047423 */ /* 0x001fc80000000105 */
[----:B------:R-:W-:-:S04]  /*0ab0*/  FFMA R5, R5, R4, R5 ;  /* 0x0000000405057223 */ /* 0x000fc80000000005 */
[----:B------:R-:W-:-:S04]  /*0ac0*/  FFMA R4, R0, R5, RZ ;  /* 0x0000000500047223 */ /* 0x000fc800000000ff */
[----:B------:R-:W-:-:S04]  /*0ad0*/  FFMA R6, -R2, R4, R0 ;  /* 0x0000000402067223 */ /* 0x000fc80000000100 */
[----:B------:R-:W-:Y:S01]  /*0ae0*/  FFMA R5, R5, R6, R4 ;  /* 0x0000000605057223 */ /* 0x000fe20000000004 */
[----:B-1----:R-:W-:Y:S06]  /*0af0*/  @!P0 BRA `(.L_x_23) ;  /* 0x0000000000148947 */ /* 0x002fec0003800000 */
[----:B------:R-:W-:Y:S01]  /*0b00*/  MOV R5, R0 ;  /* 0x0000000000057202 */ /* 0x000fe20000000f00 */
[----:B------:R-:W-:Y:S01]  /*0b10*/  IMAD.MOV.U32 R4, RZ, RZ, R2 ;  /* 0x000000ffff047224 */ /* 0x000fe200078e0002 */
[----:B------:R-:W-:-:S07]  /*0b20*/  MOV R6, 0xb40 ;  /* 0x00000b4000067802 */ /* 0x000fce0000000f00 */
[----:B------:R-:W-:Y:S05]  /*0b30*/  CALL.REL.NOINC `($__internal_2_$__cuda_sm3x_div_rn_noftz_f32_slowpath) ;  /* 0x0000001000307944 */ /* 0x000fea0003c00000 */
[----:B------:R-:W-:-:S07]  /*0b40*/  MOV R5, R7 ;  /* 0x0000000700057202 */ /* 0x000fce0000000f00 */
.L_x_23:
[----:B------:R-:W-:Y:S05]  /*0b50*/  BSYNC.RECONVERGENT B2 ;  /* 0x0000000000027941 */ /* 0x000fea0003800200 */
.L_x_22:
[----:B------:R-:W0:Y:S01]  /*0b60*/  MUFU.RCP R25, R2 ;  /* 0x0000000200197308 */ /* 0x000e220000001000 */
[----:B------:R-:W-:Y:S01]  /*0b70*/  FMUL R24, R13, R24 ;  /* 0x000000180d187220 */ /* 0x000fe20000400000 */
[----:B------:R1:W-:Y:S01]  /*0b80*/  STG.E desc[UR36][R16.64], R5 ;  /* 0x0000000510007986 */ /* 0x0003e2000c101924 */
[----:B------:R-:W-:Y:S02]  /*0b90*/  BSSY.RECONVERGENT B2, `(.L_x_24) ;  /* 0x000000e000027945 */ /* 0x000fe40003800200 */
[----:B------:R-:W-:-:S04]  /*0ba0*/  FFMA R7, R21, R19, -R24 ;  /* 0x0000001315077223 */ /* 0x000fc80000000818 */
[----:B------:R-:W2:Y:S01]  /*0bb0*/  FCHK P0, -R7, R2 ;  /* 0x0000000207007302 */ /* 0x000ea20000000100 */
[----:B0-----:R-:W-:-:S04]  /*0bc0*/  FFMA R0, -R2, R25, 1 ;  /* 0x3f80000002007423 */ /* 0x001fc80000000119 */
[----:B------:R-:W-:-:S04]  /*0bd0*/  FFMA R0, R25, R0, R25 ;  /* 0x0000000019007223 */ /* 0x000fc80000000019 */
[----:B------:R-:W-:-:S04]  /*0be0*/  FFMA R25, R0, -R7, RZ ;  /* 0x8000000700197223 */ /* 0x000fc800000000ff */
        /* <DEDUP_REMOVED lines=8> */
.L_x_25:
[----:B------:R-:W-:Y:S05]  /*0c70*/  BSYNC.RECONVERGENT B2 ;  /* 0x0000000000027941 */ /* 0x000fea0003800200 */
.L_x_24:
[----:B------:R-:W0:Y:S01]  /*0c80*/  MUFU.RCP R7, R2 ;  /* 0x0000000200077308 */ /* 0x000e220000001000 */
[----:B------:R-:W-:Y:S01]  /*0c90*/  FMUL R0, R13, R23 ;  /* 0x000000170d007220 */ /* 0x000fe20000400000 */
[----:B------:R1:W-:Y:S01]  /*0ca0*/  STG.E desc[UR36][R16.64+0x4], R25 ;  /* 0x0000041910007986 */ /* 0x0003e2000c101924 */
[----:B------:R-:W-:Y:S02]  /*0cb0*/  BSSY.RECONVERGENT B2, `(.L_x_26) ;  /* 0x000000c000027945 */ /* 0x000fe40003800200 */
[----:B------:R-:W-:-:S04]  /*0cc0*/  FFMA R5, R21, R15, -R0 ;  /* 0x0000000f15057223 */ /* 0x000fc80000000800 */
[----:B------:R-:W2:Y:S01]  /*0cd0*/  FCHK P0, R5, R2 ;  /* 0x0000000205007302 */ /* 0x000ea20000000000 */
[----:B0-----:R-:W-:-:S04]  /*0ce0*/  FFMA R4, -R2, R7, 1 ;  /* 0x3f80000002047423 */ /* 0x001fc80000000107 */
[----:B------:R-:W-:-:S04]  /*0cf0*/  FFMA R0, R7, R4, R7 ;  /* 0x0000000407007223 */ /* 0x000fc80000000007 */
[----:B------:R-:W-:-:S04]  /*0d00*/  FFMA R7, R0, R5, RZ ;  /* 0x0000000500077223 */ /* 0x000fc800000000ff */
[----:B------:R-:W-:-:S04]  /*0d10*/  FFMA R4, -R2, R7, R5 ;  /* 0x0000000702047223 */ /* 0x000fc80000000105 */
[----:B------:R-:W-:Y:S01]  /*0d20*/  FFMA R7, R0, R4, R7 ;  /* 0x0000000400077223 */ /* 0x000fe20000000007 */
[----:B-12---:R-:W-:Y:S06]  /*0d30*/  @!P0 BRA `(.L_x_27) ;  /* 0x00000000000c8947 */ /* 0x006fec0003800000 */
[----:B------:R-:W-:Y:S02]  /*0d40*/  MOV R4, R2 ;  /* 0x0000000200047202 */ /* 0x000fe40000000f00 */
[----:B------:R-:W-:-:S07]  /*0d50*/  MOV R6, 0xd70 ;  /* 0x00000d7000067802 */ /* 0x000fce0000000f00 */
[----:B------:R-:W-:Y:S05]  /*0d60*/  CALL.REL.NOINC `($__internal_2_$__cuda_sm3x_div_rn_noftz_f32_slowpath) ;  /* 0x0000000c00a47944 */ /* 0x000fea0003c00000 */
.L_x_27:
[----:B------:R-:W-:Y:S05]  /*0d70*/  BSYNC.RECONVERGENT B2 ;  /* 0x0000000000027941 */ /* 0x000fea0003800200 */
.L_x_26:
        /* <DEDUP_REMOVED lines=17> */
.L_x_29:
[----:B------:R-:W-:Y:S05]  /*0e90*/  BSYNC.RECONVERGENT B2 ;  /* 0x0000000000027941 */ /* 0x000fea0003800200 */
.L_x_28:
        /* <DEDUP_REMOVED lines=15> */
.L_x_31:
[----:B------:R-:W-:Y:S05]  /*0f90*/  BSYNC.RECONVERGENT B2 ;  /* 0x0000000000027941 */ /* 0x000fea0003800200 */
.L_x_30:
        /* <DEDUP_REMOVED lines=17> */
.L_x_33:
[----:B------:R-:W-:Y:S05]  /*10b0*/  BSYNC.RECONVERGENT B2 ;  /* 0x0000000000027941 */ /* 0x000fea0003800200 */
.L_x_32:
[----:B------:R-:W0:Y:S01]  /*10c0*/  MUFU.RCP R7, R2 ;  /* 0x0000000200077308 */ /* 0x000e220000001000 */
[----:B------:R-:W-:Y:S01]  /*10d0*/  FADD R11, R11, -R12 ;  /* 0x8000000c0b0b7221 */ /* 0x000fe20000000000 */
[----:B------:R1:W-:Y:S01]  /*10e0*/  STG.E desc[UR36][R16.64+0x14], R5 ;  /* 0x0000140510007986 */ /* 0x0003e2000c101924 */
[----:B------:R-:W-:Y:S05]  /*10f0*/  BSSY.RECONVERGENT B2, `(.L_x_34) ;  /* 0x000000c000027945 */ /* 0x000fea0003800200 */
[----:B------:R-:W2:Y:S01]  /*1100*/  FCHK P0, R11, R2 ;  /* 0x000000020b007302 */ /* 0x000ea20000000000 */
[----:B0-----:R-:W-:-:S04]  /*1110*/  FFMA R0, -R2, R7, 1 ;  /* 0x3f80000002007423 */ /* 0x001fc80000000107 */
[----:B------:R-:W-:-:S04]  /*1120*/  FFMA R0, R7, R0, R7 ;  /* 0x0000000007007223 */ /* 0x000fc80000000007 */
[----:B------:R-:W-:-:S04]  /*1130*/  FFMA R7, R0, R11, RZ ;  /* 0x0000000b00077223 */ /* 0x000fc800000000ff */
[----:B------:R-:W-:-:S04]  /*1140*/  FFMA R4, -R2, R7, R11 ;  /* 0x0000000702047223 */ /* 0x000fc8000000010b */
[----:B------:R-:W-:Y:S01]  /*1150*/  FFMA R7, R0, R4, R7 ;  /* 0x0000000400077223 */ /* 0x000fe20000000007 */
[----:B-12---:R-:W-:Y:S06]  /*1160*/  @!P0 BRA `(.L_x_35) ;  /* 0x0000000000108947 */ /* 0x006fec0003800000 */
[----:B------:R-:W-:Y:S01]  /*1170*/  IMAD.MOV.U32 R5, RZ, RZ, R11 ;  /* 0x000000ffff057224 */ /* 0x000fe200078e000b */
[----:B------:R-:W-:Y:S02]  /*1180*/  MOV R4, R2 ;  /* 0x0000000200047202 */ /* 0x000fe40000000f00 */
[----:B------:R-:W-:-:S07]  /*1190*/  MOV R6, 0x11b0 ;  /* 0x000011b000067802 */ /* 0x000fce0000000f00 */
[----:B------:R-:W-:Y:S05]  /*11a0*/  CALL.REL.NOINC `($__internal_2_$__cuda_sm3x_div_rn_noftz_f32_slowpath) ;  /* 0x0000000800947944 */ /* 0x000fea0003c00000 */
.L_x_35:
[----:B------:R-:W-:Y:S05]  /*11b0*/  BSYNC.RECONVERGENT B2 ;  /* 0x0000000000027941 */ /* 0x000fea0003800200 */
.L_x_34:
[----:B------:R-:W0:Y:S01]  /*11c0*/  MUFU.RCP R11, R2 ;  /* 0x00000002000b7308 */ /* 0x000e220000001000 */
[----:B------:R-:W-:Y:S01]  /*11d0*/  FADD R5, R10, -R9 ;  /* 0x800000090a057221 */ /* 0x000fe20000000000 */
[----:B------:R1:W-:Y:S01]  /*11e0*/  STG.E desc[UR36][R16.64+0x18], R7 ;  /* 0x0000180710007986 */ /* 0x0003e2000c101924 */
[----:B------:R-:W-:Y:S05]  /*11f0*/  BSSY.RECONVERGENT B2, `(.L_x_36) ;  /* 0x000000d000027945 */ /* 0x000fea0003800200 */
        /* <DEDUP_REMOVED lines=12> */
.L_x_37:
[----:B------:R-:W-:Y:S05]  /*12c0*/  BSYNC.RECONVERGENT B2 ;  /* 0x0000000000027941 */ /* 0x000fea0003800200 */
.L_x_36:
        /* <DEDUP_REMOVED lines=14> */
[----:B------:R-:W-:-:S07]  /*13b0*/  IMAD.MOV.U32 R3, RZ, RZ, R7 ;  /* 0x000000ffff037224 */ /* 0x000fce00078e0007 */
.L_x_39:
[----:B------:R-:W-:Y:S05]  /*13c0*/  BSYNC.RECONVERGENT B2 ;  /* 0x0000000000027941 */ /* 0x000fea0003800200 */
.L_x_38:
[----:B------:R-:W-:Y:S01]  /*13d0*/  IADD3 R0, PT, PT, R2, 0x1800000, RZ ;  /* 0x0180000002007810 */ /* 0x000fe20007ffe0ff */
[----:B------:R0:W-:Y:S01]  /*13e0*/  STG.E desc[UR36][R16.64+0x20], R3 ;  /* 0x0000200310007986 */ /* 0x0001e2000c101924 */
[----:B------:R-:W-:Y:S02]  /*13f0*/  BSSY.RECONVERGENT B0, `(.L_x_40) ;  /* 0x000000b000007945 */ /* 0x000fe40003800200 */
[----:B------:R-:W-:-:S04]  /*1400*/  LOP3.LUT R0, R0, 0x7f800000, RZ, 0xc0, !PT ;  /* 0x7f80000000007812 */ /* 0x000fc800078ec0ff */
[----:B------:R-:W-:-:S13]  /*1410*/  ISETP.GT.U32.AND P0, PT, R0, 0x1ffffff, PT ;  /* 0x01ffffff0000780c */ /* 0x000fda0003f04070 */
[----:B0-----:R-:W-:Y:S05]  /*1420*/  @P0 BRA `(.L_x_41) ;  /* 0x00000000000c0947 */ /* 0x001fea0003800000 */
[----:B------:R-:W-:-:S07]  /*1430*/  MOV R7, 0x1450 ;  /* 0x0000145000077802 */ /* 0x000fce0000000f00 */
[----:B------:R-:W-:Y:S05]  /*1440*/  CALL.REL.NOINC `($__internal_0_$__cuda_sm20_rcp_rn_f32_slowpath) ;  /* 0x0000000000b87944 */ /* 0x000fea0003c00000 */
[----:B------:R-:W-:Y:S05]  /*1450*/  BRA `(.L_x_42) ;  /* 0x0000000000107947 */ /* 0x000fea0003800000 */
.L_x_41:
[----:B------:R-:W0:Y:S02]  /*1460*/  MUFU.RCP R3, R2 ;  /* 0x0000000200037308 */ /* 0x000e240000001000 */
[----:B0-----:R-:W-:-:S04]  /*1470*/  FFMA R0, R2, R3, -1 ;  /* 0xbf80000002007423 */ /* 0x001fc80000000003 */
[----:B------:R-:W-:-:S04]  /*1480*/  FADD.FTZ R0, -R0, -RZ ;  /* 0x800000ff00007221 */ /* 0x000fc80000010100 */
[----:B------:R-:W-:-:S07]  /*1490*/  FFMA R0, R3, R0, R3 ;  /* 0x0000000003007223 */ /* 0x000fce0000000003 */
.L_x_42:
[----:B------:R-:W-:Y:S05]  /*14a0*/  BSYNC.RECONVERGENT B0 ;  /* 0x0000000000007941 */ /* 0x000fea0003800200 */
.L_x_40:
        /* <DEDUP_REMOVED lines=8> */
.L_x_44:
[C---:B-1----:R-:W-:Y:S01]  /*1530*/  FMUL.FTZ R5, R3.reuse, R0 ;  /* 0x0000000003057220 */ /* 0x042fe20000410000 */
[----:B------:R-:W-:-:S03]  /*1540*/  FMUL.FTZ R2, R3, 0.5 ;  /* 0x3f00000003027820 */ /* 0x000fc60000410000 */
[----:B------:R-:W-:-:S04]  /*1550*/  FFMA R0, -R5, R5, R0 ;  /* 0x0000000505007223 */ /* 0x000fc80000000100 */
[----:B------:R-:W-:-:S07]  /*1560*/  FFMA R5, R0, R2, R5 ;  /* 0x0000000200057223 */ /* 0x000fce0000000005 */
.L_x_45:
[----:B------:R-:W-:Y:S05]  /*1570*/  BSYNC.RECONVERGENT B0 ;  /* 0x0000000000007941 */ /* 0x000fea0003800200 */
.L_x_43:
[----:B------:R-:W0:Y:S02]  /*1580*/  LDC.64 R2, c[0x0][0x380] ;  /* 0x0000e000ff027b82 */ /* 0x000e240000000a00 */
[----:B0-----:R-:W-:-:S05]  /*1590*/  IMAD.WIDE R2, R18, 0x4, R2 ;  /* 0x0000000412027825 */ /* 0x001fca00078e0202 */
[----:B------:R-:W-:Y:S01]  /*15a0*/  STG.E desc[UR36][R2.64], R5 ;  /* 0x0000000502007986 */ /* 0x000fe2000c101924 */
[----:B------:R-:W-:Y:S05]  /*15b0*/  EXIT ;  /* 0x000000000000794d */ /* 0x000fea0003800000 */
.L_x_21:
[----:B------:R-:W-:Y:S01]  /*15c0*/  MOV R2, 0x10 ;  /* 0x0000001000027802 */ /* 0x000fe20000000f00 */
[----:B------:R-:W0:Y:S01]  /*15d0*/  LDCU.64 UR4, c[0x4][URZ] ;  /* 0x01000000ff0477ac */ /* 0x000e220008000a00 */
[----:B------:R-:W-:-:S04]  /*15e0*/  IADD3 R0, PT, PT, R18, 0x1, RZ ;  /* 0x0000000112007810 */ /* 0x000fc80007ffe0ff */
[----:B------:R-:W1:Y:S01]  /*15f0*/  LDC.64 R2, c[0x4][R2] ;  /* 0x0100000002027b82 */ /* 0x000e620000000a00 */
[----:B------:R2:W-:Y:S01]  /*1600*/  STL [R1], R0 ;  /* 0x0000000001007387 */ /* 0x0005e20000100800 */
[----:B0-----:R-:W-:Y:S01]  /*1610*/  MOV R4, UR4 ;  /* 0x0000000400047c02 */ /* 0x001fe20008000f00 */
[----:B--2---:R-:W-:-:S07]  /*1620*/  IMAD.U32 R5, RZ, RZ, UR5 ;  /* 0x00000005ff057e24 */ /* 0x004fce000f8e00ff */
[----:B------:R-:W-:-:S07]  /*1630*/  LEPC R20, `(.L_x_46) ;  /* 0x000000001014794e */ /* 0x000fce0000000000 */
[----:B-1----:R-:W-:Y:S05]  /*1640*/  CALL.ABS.NOINC R2 ;  /* 0x0000000002007343 */ /* 0x002fea0003c00000 */
.L_x_46:
[----:B------:R-:W0:Y:S01]  /*1650*/  LDC.64 R2, c[0x0][0x380] ;  /* 0x0000e000ff027b82 */ /* 0x000e220000000a00 */
[----:B------:R-:W-:-:S05]  /*1660*/  HFMA2 R5, -RZ, RZ, 7.76171875, 32 ;  /* 0x47c35000ff057431 */ /* 0x000fca00000001ff */
[----:B------:R-:W-:Y:S04]  /*1670*/  STG.E desc[UR36][R16.64], R5 ;  /* 0x0000000510007986 */ /* 0x000fe8000c101924 */
[----:B------:R-:W-:Y:S04]  /*1680*/  STG.E desc[UR36][R16.64+0x4], R5 ;  /* 0x0000040510007986 */ /* 0x000fe8000c101924 */
[----:B------:R-:W-:Y:S04]  /*1690*/  STG.E desc[UR36][R16.64+0x8], R5 ;  /* 0x0000080510007986 */ /* 0x000fe8000c101924 */
[----:B------:R-:W-:Y:S01]  /*16a0*/  STG.E desc[UR36][R16.64+0xc], R5 ;  /* 0x00000c0510007986 */ /* 0x000fe2000c101924 */
[----:B0-----:R-:W-:-:S03]  /*16b0*/  IMAD.WIDE R2, R18, 0x4, R2 ;  /* 0x0000000412027825 */ /* 0x001fc600078e0202 */
[----:B------:R-:W-:Y:S04]  /*16c0*/  STG.E desc[UR36][R16.64+0x10], R5 ;  /* 0x0000100510007986 */ /* 0x000fe8000c101924 */
[----:B------:R-:W-:Y:S04]  /*16d0*/  STG.E desc[UR36][R16.64+0x14], R5 ;  /* 0x0000140510007986 */ /* 0x000fe8000c101924 */
[----:B------:R-:W-:Y:S04]  /*16e0*/  STG.E desc[UR36][R16.64+0x18], R5 ;  /* 0x0000180510007986 */ /* 0x000fe8000c101924 */
[----:B------:R-:W-:Y:S04]  /*16f0*/  STG.E desc[UR36][R16.64+0x1c], R5 ;  /* 0x00001c0510007986 */ /* 0x000fe8000c101924 */
[----:B------:R-:W-:Y:S04]  /*1700*/  STG.E desc[UR36][R16.64+0x20], R5 ;  /* 0x0000200510007986 */ /* 0x000fe8000c101924 */
[----:B------:R-:W-:Y:S01]  /*1710*/  STG.E desc[UR36][R2.64], RZ ;  /* 0x000000ff02007986 */ /* 0x000fe2000c101924 */
[----:B------:R-:W-:Y:S05]  /*1720*/  EXIT ;  /* 0x000000000000794d */ /* 0x000fea0003800000 */
        .weak           $__internal_0_$__cuda_sm20_rcp_rn_f32_slowpath
        .type           $__internal_0_$__cuda_sm20_rcp_rn_f32_slowpath,@function
        .size           $__internal_0_$__cuda_sm20_rcp_rn_f32_slowpath,($__internal_1_$__cuda_sm20_sqrt_rn_f32_slowpath - $__internal_0_$__cuda_sm20_rcp_rn_f32_slowpath)
$__internal_0_$__cuda_sm20_rcp_rn_f32_slowpath:
[----:B------:R-:W-:Y:S01]  /*1730*/  SHF.L.U32 R0, R2, 0x1, RZ ;  /* 0x0000000102007819 */ /* 0x000fe200000006ff */
[----:B------:R-:W-:Y:S03]  /*1740*/  BSSY.RECONVERGENT B1, `(.L_x_47) ;  /* 0x0000030000017945 */ /* 0x000fe60003800200 */
[----:B------:R-:W-:-:S04]  /*1750*/  SHF.R.U32.HI R8, RZ, 0x18, R0 ;  /* 0x00000018ff087819 */ /* 0x000fc80000011600 */
[----:B------:R-:W-:-:S13]  /*1760*/  ISETP.NE.U32.AND P0, PT, R8, RZ, PT ;  /* 0x000000ff0800720c */ /* 0x000fda0003f05070 */
[----:B------:R-:W-:Y:S05]  /*1770*/  @P0 BRA `(.L_x_48) ;  /* 0x0000000000280947 */ /* 0x000fea0003800000 */
[----:B------:R-:W-:-:S04]  /*1780*/  SHF.L.U32 R0, R2, 0x1, RZ ;  /* 0x0000000102007819 */ /* 0x000fc800000006ff */
[----:B------:R-:W-:-:S13]  /*1790*/  ISETP.NE.AND P0, PT, R0, RZ, PT ;  /* 0x000000ff0000720c */ /* 0x000fda0003f05270 */
[----:B------:R-:W-:Y:S01]  /*17a0*/  @P0 FFMA R4, R2, 1.84467440737095516160e+19, RZ ;  /* 0x5f80000002040823 */ /* 0x000fe200000000ff */
[----:B------:R-:W-:Y:S08]  /*17b0*/  @!P0 MUFU.RCP R3, R2 ;  /* 0x0000000200038308 */ /* 0x000ff00000001000 */
[----:B------:R-:W0:Y:S02]  /*17c0*/  @P0 MUFU.RCP R5, R4 ;  /* 0x0000000400050308 */ /* 0x000e240000001000 */
[----:B0-----:R-:W-:-:S04]  /*17d0*/  @P0 FFMA R0, R4, R5, -1 ;  /* 0xbf80000004000423 */ /* 0x001fc80000000005 */
[----:B------:R-:W-:-:S04]  /*17e0*/  @P0 FADD.FTZ R0, -R0, -RZ ;  /* 0x800000ff00000221 */ /* 0x000fc80000010100 */
[----:B------:R-:W-:-:S04]  /*17f0*/  @P0 FFMA R0, R5, R0, R5 ;  /* 0x0000000005000223 */ /* 0x000fc80000000005 */
[----:B------:R-:W-:Y:S01]  /*1800*/  @P0 FFMA R3, R0, 1.84467440737095516160e+19, RZ ;  /* 0x5f80000000030823 */ /* 0x000fe200000000ff */
[----:B------:R-:W-:Y:S06]  /*1810*/  BRA `(.L_x_49) ;  /* 0x0000000000887947 */ /* 0x000fec0003800000 */
.L_x_48:
[----:B------:R-:W-:-:S04]  /*1820*/  IADD3 R9, PT, PT, R8, -0xfd, RZ ;  /* 0xffffff0308097810 */ /* 0x000fc80007ffe0ff */
[----:B------:R-:W-:-:S13]  /*1830*/  ISETP.GT.U32.AND P0, PT, R9, 0x1, PT ;  /* 0x000000010900780c */ /* 0x000fda0003f04070 */
[----:B------:R-:W-:Y:S05]  /*1840*/  @P0 BRA `(.L_x_50) ;  /* 0x0000000000780947 */ /* 0x000fea0003800000 */
[----:B------:R-:W-:Y:S01]  /*1850*/  LOP3.LUT R0, R2, 0x7fffff, RZ, 0xc0, !PT ;  /* 0x007fffff02007812 */ /* 0x000fe200078ec0ff */
[----:B------:R-:W-:-:S03]  /*1860*/  IMAD.MOV.U32 R6, RZ, RZ, 0x3 ;  /* 0x00000003ff067424 */ /* 0x000fc600078e00ff */
[----:B------:R-:W-:Y:S02]  /*1870*/  LOP3.LUT R0, R0, 0x3f800000, RZ, 0xfc, !PT ;  /* 0x3f80000000007812 */ /* 0x000fe400078efcff */
[----:B------:R-:W-:Y:S02]  /*1880*/  SHF.L.U32 R6, R6, R9, RZ ;  /* 0x0000000906067219 */ /* 0x000fe400000006ff */
[----:B------:R-:W0:Y:S02]  /*1890*/  MUFU.RCP R3, R0 ;  /* 0x0000000000037308 */ /* 0x000e240000001000 */
[----:B0-----:R-:W-:-:S04]  /*18a0*/  FFMA R4, R0, R3, -1 ;  /* 0xbf80000000047423 */ /* 0x001fc80000000003 */
[----:B------:R-:W-:-:S04]  /*18b0*/  FADD.FTZ R4, -R4, -RZ ;  /* 0x800000ff04047221 */ /* 0x000fc80000010100 */
[CCC-:B------:R-:W-:Y:S01]  /*18c0*/  FFMA.RM R5, R3.reuse, R4.reuse, R3.reuse ;  /* 0x0000000403057223 */ /* 0x1c0fe20000004003 */
[----:B------:R-:W-:-:S04]  /*18d0*/  FFMA.RP R4, R3, R4, R3 ;  /* 0x0000000403047223 */ /* 0x000fc80000008003 */
[C---:B------:R-:W-:Y:S02]  /*18e0*/  LOP3.LUT R3, R5.reuse, 0x7fffff, RZ, 0xc0, !PT ;  /* 0x007fffff05037812 */ /* 0x040fe400078ec0ff */
[----:B------:R-:W-:Y:S02]  /*18f0*/  FSETP.NEU.FTZ.AND P0, PT, R5, R4, PT ;  /* 0x000000040500720b */ /* 0x000fe40003f1d000 */
[----:B------:R-:W-:Y:S02]  /*1900*/  LOP3.LUT R3, R3, 0x800000, RZ, 0xfc, !PT ;  /* 0x0080000003037812 */ /* 0x000fe400078efcff */
[----:B------:R-:W-:Y:S02]  /*1910*/  SEL R4, RZ, 0xffffffff, !P0 ;  /* 0xffffffffff047807 */ /* 0x000fe40004000000 */
[----:B------:R-:W-:Y:S02]  /*1920*/  LOP3.LUT R6, R6, R3, RZ, 0xc0, !PT ;  /* 0x0000000306067212 */ /* 0x000fe400078ec0ff */
[----:B------:R-:W-:-:S02]  /*1930*/  IADD3 R4, PT, PT, -R4, RZ, RZ ;  /* 0x000000ff04047210 */ /* 0x000fc40007ffe1ff */
[-C--:B------:R-:W-:Y:S02]  /*1940*/  SHF.R.U32.HI R6, RZ, R9.reuse, R6 ;  /* 0x00000009ff067219 */ /* 0x080fe40000011606 */
[----:B------:R-:W-:Y:S02]  /*1950*/  LOP3.LUT P1, RZ, R4, R9, R3, 0xf8, !PT ;  /* 0x0000000904ff7212 */ /* 0x000fe4000782f803 */
[C---:B------:R-:W-:Y:S02]  /*1960*/  LOP3.LUT P0, RZ, R6.reuse, 0x1, RZ, 0xc0, !PT ;  /* 0x0000000106ff7812 */ /* 0x040fe4000780c0ff */
[----:B------:R-:W-:-:S04]  /*1970*/  LOP3.LUT P2, RZ, R6, 0x2, RZ, 0xc0, !PT ;  /* 0x0000000206ff7812 */ /* 0x000fc8000784c0ff */
[----:B------:R-:W-:Y:S02]  /*1980*/  PLOP3.LUT P0, PT, P0, P1, P2, 0xe0, 0x0 ;  /* 0x000000000000781c */ /* 0x000fe40000703c20 */
[----:B------:R-:W-:Y:S02]  /*1990*/  LOP3.LUT P1, RZ, R2, 0x7fffff, RZ, 0xc0, !PT ;  /* 0x007fffff02ff7812 */ /* 0x000fe4000782c0ff */
[----:B------:R-:W-:-:S04]  /*19a0*/  SEL R0, RZ, 0x1, !P0 ;  /* 0x00000001ff007807 */ /* 0x000fc80004000000 */
[----:B------:R-:W-:-:S04]  /*19b0*/  IADD3 R0, PT, PT, -R0, RZ, RZ ;  /* 0x000000ff00007210 */ /* 0x000fc80007ffe1ff */
[----:B------:R-:W-:Y:S02]  /*19c0*/  ISETP.GE.AND P0, PT, R0, RZ, PT ;  /* 0x000000ff0000720c */ /* 0x000fe40003f06270 */
[----:B------:R-:W-:-:S04]  /*19d0*/  IADD3 R0, PT, PT, R8, -0xfc, RZ ;  /* 0xffffff0408007810 */ /* 0x000fc80007ffe0ff */
[----:B------:R-:W-:-:S07]  /*19e0*/  SHF.R.U32.HI R3, RZ, R0, R3 ;  /* 0x00000000ff037219 */ /* 0x000fce0000011603 */
[----:B------:R-:W-:-:S05]  /*19f0*/  @!P0 IADD3 R3, PT, PT, R3, 0x1, RZ ;  /* 0x0000000103038810 */ /* 0x000fca0007ffe0ff */
[----:B------:R-:W-:-:S05]  /*1a00*/  @!P1 IMAD.SHL.U32 R3, R3, 0x2, RZ ;  /* 0x0000000203039824 */ /* 0x000fca00078e00ff */
[----:B------:R-:W-:Y:S01]  /*1a10*/  LOP3.LUT R3, R3, 0x80000000, R2, 0xf8, !PT ;  /* 0x8000000003037812 */ /* 0x000fe200078ef802 */
[----:B------:R-:W-:Y:S06]  /*1a20*/  BRA `(.L_x_49) ;  /* 0x0000000000047947 */ /* 0x000fec0003800000 */
.L_x_50:
[----:B------:R0:W1:Y:S02]  /*1a30*/  MUFU.RCP R3, R2 ;  /* 0x0000000200037308 */ /* 0x0000640000001000 */
.L_x_49:
[----:B------:R-:W-:Y:S05]  /*1a40*/  BSYNC.RECONVERGENT B1 ;  /* 0x0000000000017941 */ /* 0x000fea0003800200 */
.L_x_47:
[----:B-1----:R-:W-:Y:S01]  /*1a50*/  MOV R0, R3 ;  /* 0x0000000300007202 */ /* 0x002fe20000000f00 */
[----:B------:R-:W-:Y:S01]  /*1a60*/  HFMA2 R3, -RZ, RZ, 0, 0 ;  /* 0x00000000ff037431 */ /* 0x000fe200000001ff */
[----:B0-----:R-:W-:-:S04]  /*1a70*/  MOV R2, R7 ;  /* 0x0000000700027202 */ /* 0x001fc80000000f00 */
[----:B------:R-:W-:Y:S05]  /*1a80*/  RET.REL.NODEC R2 `(_Z8detY_gpuPfS_) ;  /* 0xffffffe4025c7950 */ /* 0x000fea0003c3ffff */
        .weak           $__internal_1_$__cuda_sm20_sqrt_rn_f32_slowpath
        .type           $__internal_1_$__cuda_sm20_sqrt_rn_f32_slowpath,@function
        .size           $__internal_1_$__cuda_sm20_sqrt_rn_f32_slowpath,($__internal_2_$__cuda_sm3x_div_rn_noftz_f32_slowpath - $__internal_1_$__cuda_sm20_sqrt_rn_f32_slowpath)
$__internal_1_$__cuda_sm20_sqrt_rn_f32_slowpath:
[----:B------:R-:W-:-:S13]  /*1a90*/  LOP3.LUT P0, RZ, R0, 0x7fffffff, RZ, 0xc0, !PT ;  /* 0x7fffffff00ff7812 */ /* 0x000fda000780c0ff */
[----:B------:R-:W-:Y:S01]  /*1aa0*/  @!P0 MOV R2, R0 ;  /* 0x0000000000028202 */ /* 0x000fe20000000f00 */
[----:B------:R-:W-:Y:S06]  /*1ab0*/  @!P0 BRA `(.L_x_51) ;  /* 0x0000000000408947 */ /* 0x000fec0003800000 */
[----:B------:R-:W-:-:S13]  /*1ac0*/  FSETP.GEU.FTZ.AND P0, PT, R0, RZ, PT ;  /* 0x000000ff0000720b */ /* 0x000fda0003f1e000 */
[----:B------:R-:W-:Y:S01]  /*1ad0*/  @!P0 IMAD.MOV.U32 R2, RZ, RZ, 0x7fffffff ;  /* 0x7fffffffff028424 */ /* 0x000fe200078e00ff */
[----:B------:R-:W-:Y:S06]  /*1ae0*/  @!P0 BRA `(.L_x_51) ;  /* 0x0000000000348947 */ /* 0x000fec0003800000 */
[----:B------:R-:W-:-:S13]  /*1af0*/  FSETP.GTU.FTZ.AND P0, PT, |R0|, +INF , PT ;  /* 0x7f8000000000780b */ /* 0x000fda0003f1c200 */
[----:B------:R-:W-:Y:S01]  /*1b00*/  @P0 FADD.FTZ R2, R0, 1 ;  /* 0x3f80000000020421 */ /* 0x000fe20000010000 */
[----:B------:R-:W-:Y:S06]  /*1b10*/  @P0 BRA `(.L_x_51) ;  /* 0x0000000000280947 */ /* 0x000fec0003800000 */
[----:B------:R-:W-:-:S13]  /*1b20*/  FSETP.NEU.FTZ.AND P0, PT, |R0|, +INF , PT ;  /* 0x7f8000000000780b */ /* 0x000fda0003f1d200 */
[----:B------:R-:W-:-:S04]  /*1b30*/  @P0 FFMA R3, R0, 1.84467440737095516160e+19, RZ ;  /* 0x5f80000000030823 */ /* 0x000fc800000000ff */
[----:B------:R-:W0:Y:S02]  /*1b40*/  @P0 MUFU.RSQ R2, R3 ;  /* 0x0000000300020308 */ /* 0x000e240000001400 */
[----:B0-----:R-:W-:Y:S01]  /*1b50*/  @P0 FMUL.FTZ R4, R3, R2 ;  /* 0x0000000203040220 */ /* 0x001fe20000410000 */
[----:B------:R-:W-:Y:S01]  /*1b60*/  @P0 FMUL.FTZ R6, R2, 0.5 ;  /* 0x3f00000002060820 */ /* 0x000fe20000410000 */
[----:B------:R-:W-:Y:S02]  /*1b70*/  @!P0 MOV R2, R0 ;  /* 0x0000000000028202 */ /* 0x000fe40000000f00 */
[----:B------:R-:W-:-:S04]  /*1b80*/  @P0 FADD.FTZ R5, -R4, -RZ ;  /* 0x800000ff04050221 */ /* 0x000fc80000010100 */
[----:B------:R-:W-:-:S04]  /*1b90*/  @P0 FFMA R5, R4, R5, R3 ;  /* 0x0000000504050223 */ /* 0x000fc80000000003 */
[----:B------:R-:W-:-:S04]  /*1ba0*/  @P0 FFMA R5, R5, R6, R4 ;  /* 0x0000000605050223 */ /* 0x000fc80000000004 */
[----:B------:R-:W-:-:S07]  /*1bb0*/  @P0 FMUL.FTZ R2, R5, 2.3283064365386962891e-10 ;  /* 0x2f80000005020820 */ /* 0x000fce0000410000 */
.L_x_51:
[----:B------:R-:W-:Y:S01]  /*1bc0*/  HFMA2 R3, -RZ, RZ, 0, 0 ;  /* 0x00000000ff037431 */ /* 0x000fe200000001ff */
[----:B------:R-:W-:Y:S02]  /*1bd0*/  MOV R5, R2 ;  /* 0x0000000200057202 */ /* 0x000fe40000000f00 */
[----:B------:R-:W-:-:S04]  /*1be0*/  MOV R2, R7 ;  /* 0x0000000700027202 */ /* 0x000fc80000000f00 */
[----:B------:R-:W-:Y:S05]  /*1bf0*/  RET.REL.NODEC R2 `(_Z8detY_gpuPfS_) ;  /* 0xffffffe402007950 */ /* 0x000fea0003c3ffff */
        .weak           $__internal_2_$__cuda_sm3x_div_rn_noftz_f32_slowpath
        .type           $__internal_2_$__cuda_sm3x_div_rn_noftz_f32_slowpath,@function
        .size           $__internal_2_$__cuda_sm3x_div_rn_noftz_f32_slowpath,(.L_x_126 - $__internal_2_$__cuda_sm3x_div_rn_noftz_f32_slowpath)
$__internal_2_$__cuda_sm3x_div_rn_noftz_f32_slowpath:
[----:B------:R-:W-:Y:S01]  /*1c00*/  SHF.R.U32.HI R25, RZ, 0x17, R4 ;  /* 0x00000017ff197819 */ /* 0x000fe20000011604 */
[----:B------:R-:W-:Y:S01]  /*1c10*/  BSSY.RECONVERGENT B0, `(.L_x_52) ;  /* 0x0000063000007945 */ /* 0x000fe20003800200 */
[----:B------:R-:W-:Y:S02]  /*1c20*/  SHF.R.U32.HI R28, RZ, 0x17, R5 ;  /* 0x00000017ff1c7819 */ /* 0x000fe40000011605 */
[----:B------:R-:W-:Y:S02]  /*1c30*/  LOP3.LUT R25, R25, 0xff, RZ, 0xc0, !PT ;  /* 0x000000ff19197812 */ /* 0x000fe400078ec0ff */
[----:B------:R-:W-:Y:S02]  /*1c40*/  LOP3.LUT R28, R28, 0xff, RZ, 0xc0, !PT ;  /* 0x000000ff1c1c7812 */ /* 0x000fe400078ec0ff */
[----:B------:R-:W-:Y:S02]  /*1c50*/  IADD3 R29, PT, PT, R25, -0x1, RZ ;  /* 0xffffffff191d7810 */ /* 0x000fe40007ffe0ff */
[----:B------:R-:W-:Y:S01]  /*1c60*/  MOV R26, R5 ;  /* 0x00000005001a7202 */ /* 0x000fe20000000f00 */
[----:B------:R-:W-:Y:S01]  /*1c70*/  VIADD R27, R28, 0xffffffff ;  /* 0xffffffff1c1b7836 */ /* 0x000fe20000000000 */
[----:B------:R-:W-:-:S04]  /*1c80*/  ISETP.GT.U32.AND P0, PT, R29, 0xfd, PT ;  /* 0x000000fd1d00780c */ /* 0x000fc80003f04070 */
[----:B------:R-:W-:-:S13]  /*1c90*/  ISETP.GT.U32.OR P0, PT, R27, 0xfd, P0 ;  /* 0x000000fd1b00780c */ /* 0x000fda0000704470 */
[----:B------:R-:W-:Y:S01]  /*1ca0*/  @!P0 MOV R7, RZ ;  /* 0x000000ff00078202 */ /* 0x000fe20000000f00 */
[----:B------:R-:W-:Y:S06]  /*1cb0*/  @!P0 BRA `(.L_x_53) ;  /* 0x00000000005c8947 */ /* 0x000fec0003800000 */
[----:B------:R-:W-:Y:S02]  /*1cc0*/  FSETP.GTU.FTZ.AND P0, PT, |R5|, +INF , PT ;  /* 0x7f8000000500780b */ /* 0x000fe40003f1c200 */
[----:B------:R-:W-:-:S04]  /*1cd0*/  FSETP.GTU.FTZ.AND P1, PT, |R4|, +INF , PT ;  /* 0x7f8000000400780b */ /* 0x000fc80003f3c200 */
[----:B------:R-:W-:-:S13]  /*1ce0*/  PLOP3.LUT P0, PT, P0, P1, PT, 0xf8, 0x8f ;  /* 0x00000000008f781c */ /* 0x000fda0000703f70 */
[----:B------:R-:W-:Y:S05]  /*1cf0*/  @P0 BRA `(.L_x_54) ;  /* 0x00000004004c0947 */ /* 0x000fea0003800000 */
[----:B------:R-:W-:-:S13]  /*1d00*/  LOP3.LUT P0, RZ, R4, 0x7fffffff, R26, 0xc8, !PT ;  /* 0x7fffffff04ff7812 */ /* 0x000fda000780c81a */
[----:B------:R-:W-:Y:S05]  /*1d10*/  @!P0 BRA `(.L_x_55) ;  /* 0x00000004003c8947 */ /* 0x000fea0003800000 */
[C---:B------:R-:W-:Y:S02]  /*1d20*/  FSETP.NEU.FTZ.AND P2, PT, |R5|.reuse, +INF , PT ;  /* 0x7f8000000500780b */ /* 0x040fe40003f5d200 */
[----:B------:R-:W-:Y:S02]  /*1d30*/  FSETP.NEU.FTZ.AND P1, PT, |R4|, +INF , PT ;  /* 0x7f8000000400780b */ /* 0x000fe40003f3d200 */
[----:B------:R-:W-:-:S11]  /*1d40*/  FSETP.NEU.FTZ.AND P0, PT, |R5|, +INF , PT ;  /* 0x7f8000000500780b */ /* 0x000fd60003f1d200 */
[----:B------:R-:W-:Y:S05]  /*1d50*/  @!P1 BRA !P2, `(.L_x_55) ;  /* 0x00000004002c9947 */ /* 0x000fea0005000000 */
[----:B------:R-:W-:-:S04]  /*1d60*/  LOP3.LUT P2, RZ, R26, 0x7fffffff, RZ, 0xc0, !PT ;  /* 0x7fffffff1aff7812 */ /* 0x000fc8000784c0ff */
[----:B------:R-:W-:-:S13]  /*1d70*/  PLOP3.LUT P1, PT, P1, P2, PT, 0x2f, 0xf2 ;  /* 0x0000000000f2781c */ /* 0x000fda0000f24577 */
[----:B------:R-:W-:Y:S05]  /*1d80*/  @P1 BRA `(.L_x_56) ;  /* 0x0000000400181947 */ /* 0x000fea0003800000 */
[----:B------:R-:W-:-:S04]  /*1d90*/  LOP3.LUT P1, RZ, R4, 0x7fffffff, RZ, 0xc0, !PT ;  /* 0x7fffffff04ff7812 */ /* 0x000fc8000782c0ff */
[----:B------:R-:W-:-:S13]  /*1da0*/  PLOP3.LUT P0, PT, P0, P1, PT, 0x2f, 0xf2 ;  /* 0x0000000000f2781c */ /* 0x000fda0000702577 */
[----:B------:R-:W-:Y:S05]  /*1db0*/  @P0 BRA `(.L_x_57) ;  /* 0x0000000400000947 */ /* 0x000fea0003800000 */
[----:B------:R-:W-:Y:S02]  /*1dc0*/  ISETP.GE.AND P0, PT, R27, RZ, PT ;  /* 0x000000ff1b00720c */ /* 0x000fe40003f06270 */
[----:B------:R-:W-:-:S11]  /*1dd0*/  ISETP.GE.AND P1, PT, R29, RZ, PT ;  /* 0x000000ff1d00720c */ /* 0x000fd60003f26270 */
[----:B------:R-:W-:Y:S01]  /*1de0*/  @P0 MOV R7, RZ ;  /* 0x000000ff00070202 */ /* 0x000fe20000000f00 */
[----:B------:R-:W-:Y:S01]  /*1df0*/  @!P0 FFMA R26, R5, 1.84467440737095516160e+19, RZ ;  /* 0x5f800000051a8823 */ /* 0x000fe200000000ff */
[----:B------:R-:W-:Y:S01]  /*1e00*/  @!P0 MOV R7, 0xffffffc0 ;  /* 0xffffffc000078802 */ /* 0x000fe20000000f00 */
[----:B------:R-:W-:-:S03]  /*1e10*/  @!P1 FFMA R4, R4, 1.84467440737095516160e+19, RZ ;  /* 0x5f80000004049823 */ /* 0x000fc600000000ff */
[----:B------:R-:W-:-:S07]  /*1e20*/  @!P1 IADD3 R7, PT, PT, R7, 0x40, RZ ;  /* 0x0000004007079810 */ /* 0x000fce0007ffe0ff */
.L_x_53:
[----:B------:R-:W-:Y:S01]  /*1e30*/  LEA R5, R25, 0xc0800000, 0x17 ;  /* 0xc080000019057811 */ /* 0x000fe200078eb8ff */
[----:B------:R-:W-:Y:S01]  /*1e40*/  BSSY.RECONVERGENT B1, `(.L_x_58) ;  /* 0x0000036000017945 */ /* 0x000fe20003800200 */
[----:B------:R-:W-:-:S03]  /*1e50*/  IADD3 R28, PT, PT, R28, -0x7f, RZ ;  /* 0xffffff811c1c7810 */ /* 0x000fc60007ffe0ff */
[----:B------:R-:W-:-:S04]  /*1e60*/  IMAD.IADD R29, R4, 0x1, -R5 ;  /* 0x00000001041d7824 */ /* 0x000fc800078e0a05 */
[----:B------:R-:W0:Y:S01]  /*1e70*/  MUFU.RCP R4, R29 ;  /* 0x0000001d00047308 */ /* 0x000e220000001000 */
[----:B------:R-:W-:-:S04]  /*1e80*/  FADD.FTZ R27, -R29, -RZ ;  /* 0x800000ff1d1b7221 */ /* 0x000fc80000010100 */
[----:B0-----:R-:W-:-:S04]  /*1e90*/  FFMA R5, R4, R27, 1 ;  /* 0x3f80000004057423 */ /* 0x001fc8000000001b */
[----:B------:R-:W-:Y:S01]  /*1ea0*/  FFMA R5, R4, R5, R4 ;  /* 0x0000000504057223 */ /* 0x000fe20000000004 */
[C---:B------:R-:W-:Y:S01]  /*1eb0*/  IMAD R4, R28.reuse, -0x800000, R26 ;  /* 0xff8000001c047824 */ /* 0x040fe200078e021a */
[----:B------:R-:W-:-:S03]  /*1ec0*/  IADD3 R28, PT, PT, R28, 0x7f, -R25 ;  /* 0x0000007f1c1c7810 */ /* 0x000fc60007ffe819 */
[----:B------:R-:W-:Y:S01]  /*1ed0*/  FFMA R26, R4, R5, RZ ;  /* 0x00000005041a7223 */ /* 0x000fe200000000ff */
[----:B------:R-:W-:-:S03]  /*1ee0*/  IADD3 R28, PT, PT, R28, R7, RZ ;  /* 0x000000071c1c7210 */ /* 0x000fc60007ffe0ff */
[----:B------:R-:W-:-:S04]  /*1ef0*/  FFMA R25, R27, R26, R4 ;  /* 0x0000001a1b197223 */ /* 0x000fc80000000004 */
[----:B------:R-:W-:-:S04]  /*1f00*/  FFMA R26, R5, R25, R26 ;  /* 0x00000019051a7223 */ /* 0x000fc8000000001a */
[----:B------:R-:W-:-:S04]  /*1f10*/  FFMA R27, R27, R26, R4 ;  /* 0x0000001a1b1b7223 */ /* 0x000fc80000000004 */
[----:B------:R-:W-:-:S05]  /*1f20*/  FFMA R4, R5, R27, R26 ;  /* 0x0000001b05047223 */ /* 0x000fca000000001a */
[----:B------:R-:W-:-:S04]  /*1f30*/  SHF.R.U32.HI R7, RZ, 0x17, R4 ;  /* 0x00000017ff077819 */ /* 0x000fc80000011604 */
[----:B------:R-:W-:-:S04]  /*1f40*/  LOP3.LUT R7, R7, 0xff, RZ, 0xc0, !PT ;  /* 0x000000ff07077812 */ /* 0x000fc800078ec0ff */
[----:B------:R-:W-:-:S04]  /*1f50*/  IADD3 R25, PT, PT, R7, R28, RZ ;  /* 0x0000001c07197210 */ /* 0x000fc80007ffe0ff */
[----:B------:R-:W-:-:S04]  /*1f60*/  IADD3 R7, PT, PT, R25, -0x1, RZ ;  /* 0xffffffff19077810 */ /* 0x000fc80007ffe0ff */
[----:B------:R-:W-:-:S13]  /*1f70*/  ISETP.GE.U32.AND P0, PT, R7, 0xfe, PT ;  /* 0x000000fe0700780c */ /* 0x000fda0003f06070 */
[----:B------:R-:W-:Y:S05]  /*1f80*/  @!P0 BRA `(.L_x_59) ;  /* 0x0000000000808947 */ /* 0x000fea0003800000 */
[----:B------:R-:W-:-:S13]  /*1f90*/  ISETP.GT.AND P0, PT, R25, 0xfe, PT ;  /* 0x000000fe1900780c */ /* 0x000fda0003f04270 */
[----:B------:R-:W-:Y:S05]  /*1fa0*/  @P0 BRA `(.L_x_60) ;  /* 0x00000000006c0947 */ /* 0x000fea0003800000 */
[----:B------:R-:W-:-:S13]  /*1fb0*/  ISETP.GE.AND P0, PT, R25, 0x1, PT ;  /* 0x000000011900780c */ /* 0x000fda0003f06270 */
[----:B------:R-:W-:Y:S05]  /*1fc0*/  @P0 BRA `(.L_x_61) ;  /* 0x0000000000740947 */ /* 0x000fea0003800000 */
[----:B------:R-:W-:Y:S02]  /*1fd0*/  ISETP.GE.AND P0, PT, R25, -0x18, PT ;  /* 0xffffffe81900780c */ /* 0x000fe40003f06270 */
[----:B------:R-:W-:-:S11]  /*1fe0*/  LOP3.LUT R4, R4, 0x80000000, RZ, 0xc0, !PT ;  /* 0x8000000004047812 */ /* 0x000fd600078ec0ff */
[----:B------:R-:W-:Y:S05]  /*1ff0*/  @!P0 BRA `(.L_x_61) ;  /* 0x0000000000688947 */ /* 0x000fea0003800000 */
[CCC-:B------:R-:W-:Y:S01]  /*2000*/  FFMA.RZ R28, R5.reuse, R27.reuse, R26.reuse ;  /* 0x0000001b051c7223 */ /* 0x1c0fe2000000c01a */
[CCC-:B------:R-:W-:Y:S01]  /*2010*/  FFMA.RP R7, R5.reuse, R27.reuse, R26.reuse ;  /* 0x0000001b05077223 */ /* 0x1c0fe2000000801a */
[----:B------:R-:W-:Y:S01]  /*2020*/  FFMA.RM R26, R5, R27, R26 ;  /* 0x0000001b051a7223 */ /* 0x000fe2000000401a */
[C---:B------:R-:W-:Y:S02]  /*2030*/  IADD3 R5, PT, PT, R25.reuse, 0x20, RZ ;  /* 0x0000002019057810 */ /* 0x040fe40007ffe0ff */
[----:B------:R-:W-:Y:S02]  /*2040*/  LOP3.LUT R28, R28, 0x7fffff, RZ, 0xc0, !PT ;  /* 0x007fffff1c1c7812 */ /* 0x000fe400078ec0ff */
[C---:B------:R-:W-:Y:S02]  /*2050*/  ISETP.NE.AND P2, PT, R25.reuse, RZ, PT ;  /* 0x000000ff1900720c */ /* 0x040fe40003f45270 */
[----:B------:R-:W-:Y:S02]  /*2060*/  LOP3.LUT R28, R28, 0x800000, RZ, 0xfc, !PT ;  /* 0x008000001c1c7812 */ /* 0x000fe400078efcff */
[----:B------:R-:W-:Y:S01]  /*2070*/  ISETP.NE.AND P1, PT, R25, RZ, PT ;  /* 0x000000ff1900720c */ /* 0x000fe20003f25270 */
[----:B------:R-:W-:Y:S01]  /*2080*/  IMAD.MOV R25, RZ, RZ, -R25 ;  /* 0x000000ffff197224 */ /* 0x000fe200078e0a19 */
[----:B------:R-:W-:-:S02]  /*2090*/  SHF.L.U32 R5, R28, R5, RZ ;  /* 0x000000051c057219 */ /* 0x000fc400000006ff */
[----:B------:R-:W-:Y:S02]  /*20a0*/  FSETP.NEU.FTZ.AND P0, PT, R7, R26, PT ;  /* 0x0000001a0700720b */ /* 0x000fe40003f1d000 */
[----:B------:R-:W-:Y:S02]  /*20b0*/  SEL R7, R25, RZ, P2 ;  /* 0x000000ff19077207 */ /* 0x000fe40001000000 */
[----:B------:R-:W-:Y:S02]  /*20c0*/  ISETP.NE.AND P1, PT, R5, RZ, P1 ;  /* 0x000000ff0500720c */ /* 0x000fe40000f25270 */
[----:B------:R-:W-:Y:S02]  /*20d0*/  SHF.R.U32.HI R7, RZ, R7, R28 ;  /* 0x00000007ff077219 */ /* 0x000fe4000001161c */
[----:B------:R-:W-:Y:S02]  /*20e0*/  PLOP3.LUT P0, PT, P0, P1, PT, 0xf8, 0x8f ;  /* 0x00000000008f781c */ /* 0x000fe40000703f70 */
[----:B------:R-:W-:-:S02]  /*20f0*/  SHF.R.U32.HI R26, RZ, 0x1, R7 ;  /* 0x00000001ff1a7819 */ /* 0x000fc40000011607 */
[----:B------:R-:W-:-:S04]  /*2100*/  SEL R5, RZ, 0x1, !P0 ;  /* 0x00000001ff057807 */ /* 0x000fc80004000000 */
[----:B------:R-:W-:-:S04]  /*2110*/  LOP3.LUT R28, R5, 0x1, R26, 0xf8, !PT ;  /* 0x00000001051c7812 */ /* 0x000fc800078ef81a */
[----:B------:R-:W-:-:S04]  /*2120*/  LOP3.LUT R7, R28, R7, RZ, 0xc0, !PT ;  /* 0x000000071c077212 */ /* 0x000fc800078ec0ff */
[----:B------:R-:W-:-:S04]  /*2130*/  IADD3 R7, PT, PT, R26, R7, RZ ;  /* 0x000000071a077210 */ /* 0x000fc80007ffe0ff */
[----:B------:R-:W-:Y:S01]  /*2140*/  LOP3.LUT R4, R7, R4, RZ, 0xfc, !PT ;  /* 0x0000000407047212 */ /* 0x000fe200078efcff */
[----:B------:R-:W-:Y:S06]  /*2150*/  BRA `(.L_x_61) ;  /* 0x0000000000107947 */ /* 0x000fec0003800000 */
.L_x_60:
[----:B------:R-:W-:-:S04]  /*2160*/  LOP3.LUT R4, R4, 0x80000000, RZ, 0xc0, !PT ;  /* 0x8000000004047812 */ /* 0x000fc800078ec0ff */
[----:B------:R-:W-:Y:S01]  /*2170*/  LOP3.LUT R4, R4, 0x7f800000, RZ, 0xfc, !PT ;  /* 0x7f80000004047812 */ /* 0x000fe200078efcff */
[----:B------:R-:W-:Y:S06]  /*2180*/  BRA `(.L_x_61) ;  /* 0x0000000000047947 */ /* 0x000fec0003800000 */
.L_x_59:
[----:B------:R-:W-:-:S07]  /*2190*/  LEA R4, R28, R4, 0x17 ;  /* 0x000000041c047211 */ /* 0x000fce00078eb8ff */
.L_x_61:
[----:B------:R-:W-:Y:S05]  /*21a0*/  BSYNC.RECONVERGENT B1 ;  /* 0x0000000000017941 */ /* 0x000fea0003800200 */
.L_x_58:
[----:B------:R-:W-:Y:S05]  /*21b0*/  BRA `(.L_x_62) ;  /* 0x0000000000207947 */ /* 0x000fea0003800000 */
.L_x_57:
[----:B------:R-:W-:-:S04]  /*21c0*/  LOP3.LUT R4, R4, 0x80000000, R26, 0x48, !PT ;  /* 0x8000000004047812 */ /* 0x000fc800078e481a */
[----:B------:R-:W-:Y:S01]  /*21d0*/  LOP3.LUT R4, R4, 0x7f800000, RZ, 0xfc, !PT ;  /* 0x7f80000004047812 */ /* 0x000fe200078efcff */
[----:B------:R-:W-:Y:S06]  /*21e0*/  BRA `(.L_x_62) ;  /* 0x0000000000147947 */ /* 0x000fec0003800000 */
.L_x_56:
[----:B------:R-:W-:Y:S01]  /*21f0*/  LOP3.LUT R4, R4, 0x80000000, R26, 0x48, !PT ;  /* 0x8000000004047812 */ /* 0x000fe200078e481a */
[----:B------:R-:W-:Y:S06]  /*2200*/  BRA `(.L_x_62) ;  /* 0x00000000000c7947 */ /* 0x000fec0003800000 */
.L_x_55:
[----:B------:R-:W0:Y:S01]  /*2210*/  MUFU.RSQ R4, -QNAN ;  /* 0xffc0000000047908 */ /* 0x000e220000001400 */
[----:B------:R-:W-:Y:S05]  /*2220*/  BRA `(.L_x_62) ;  /* 0x0000000000047947 */ /* 0x000fea0003800000 */
.L_x_54:
[----:B------:R-:W-:-:S07]  /*2230*/  FADD.FTZ R4, R5, R4 ;  /* 0x0000000405047221 */ /* 0x000fce0000010000 */
.L_x_62:
[----:B------:R-:W-:Y:S05]  /*2240*/  BSYNC.RECONVERGENT B0 ;  /* 0x0000000000007941 */ /* 0x000fea0003800200 */
.L_x_52:
[----:B------:R-:W-:Y:S01]  /*2250*/  HFMA2 R5, -RZ, RZ, 0, 0 ;  /* 0x00000000ff057431 */ /* 0x000fe200000001ff */
[----:B0-----:R-:W-:Y:S02]  /*2260*/  MOV R7, R4 ;  /* 0x0000000400077202 */ /* 0x001fe40000000f00 */
[----:B------:R-:W-:-:S04]  /*2270*/  MOV R4, R6 ;  /* 0x0000000600047202 */ /* 0x000fc80000000f00 */
[----:B------:R-:W-:Y:S05]  /*2280*/  RET.REL.NODEC R4 `(_Z8detY_gpuPfS_) ;  /* 0xffffffdc045c7950 */ /* 0x000fea0003c3ffff */
.L_x_63:
        /* <DEDUP_REMOVED lines=15> */
.L_x_126:


//--------------------- .text._Z8detX_gpuPfS_     --------------------------
	.section	.text._Z8detX_gpuPfS_,"ax",@progbits
	.align	128
        .global         _Z8detX_gpuPfS_
        .type           _Z8detX_gpuPfS_,@function
        .size           _Z8detX_gpuPfS_,(.L_x_129 - _Z8detX_gpuPfS_)
        .other          _Z8detX_gpuPfS_,@"STO_CUDA_ENTRY STV_DEFAULT"
_Z8detX_gpuPfS_:
.text._Z8detX_gpuPfS_:
        /* <DEDUP_REMOVED lines=39> */
[----:B------:R-:W-:Y:S05]  /*0270*/  CALL.REL.NOINC `($__internal_5_$__cuda_sm3x_div_rn_noftz_f32_slowpath) ;  /* 0x0000001800607944 */ /* 0x000fea0003c00000 */
.L_x_67:
[----:B------:R-:W-:Y:S05]  /*0280*/  BSYNC.RECONVERGENT B2 ;  /* 0x0000000000027941 */ /* 0x000fea0003800200 */
.L_x_66:
        /* <DEDUP_REMOVED lines=13> */
[----:B------:R-:W-:Y:S05]  /*0360*/  CALL.REL.NOINC `($__internal_5_$__cuda_sm3x_div_rn_noftz_f32_slowpath) ;  /* 0x0000001800247944 */ /* 0x000fea0003c00000 */
[----:B------:R-:W-:-:S07]  /*0370*/  MOV R5, R7 ;  /* 0x0000000700057202 */ /* 0x000fce0000000f00 */
.L_x_69:
[----:B------:R-:W-:Y:S05]  /*0380*/  BSYNC.RECONVERGENT B2 ;  /* 0x0000000000027941 */ /* 0x000fea0003800200 */
.L_x_68:
        /* <DEDUP_REMOVED lines=13> */
[----:B------:R-:W-:Y:S05]  /*0460*/  CALL.REL.NOINC `($__internal_5_$__cuda_sm3x_div_rn_noftz_f32_slowpath) ;  /* 0x0000001400e47944 */ /* 0x000fea0003c00000 */
[----:B------:R-:W-:-:S07]  /*0470*/  MOV R3, R7 ;  /* 0x0000000700037202 */ /* 0x000fce0000000f00 */
.L_x_71:
[----:B------:R-:W-:Y:S05]  /*0480*/  BSYNC.RECONVERGENT B2 ;  /* 0x0000000000027941 */ /* 0x000fea0003800200 */
.L_x_70:
        /* <DEDUP_REMOVED lines=13> */
[----:B------:R-:W-:Y:S05]  /*0560*/  CALL.REL.NOINC `($__internal_5_$__cuda_sm3x_div_rn_noftz_f32_slowpath) ;  /* 0x0000001400a47944 */ /* 0x000fea0003c00000 */
[----:B------:R-:W-:-:S07]  /*0570*/  MOV R5, R7 ;  /* 0x0000000700057202 */ /* 0x000fce0000000f00 */
.L_x_73:
[----:B------:R-:W-:Y:S05]  /*0580*/  BSYNC.RECONVERGENT B2 ;  /* 0x0000000000027941 */ /* 0x000fea0003800200 */
.L_x_72:
        /* <DEDUP_REMOVED lines=8> */
[----:B------:R-:W-:Y:S05]  /*0610*/  CALL.REL.NOINC `($__internal_3_$__cuda_sm20_rcp_rn_f32_slowpath) ;  /* 0x0000001000447944 */ /* 0x000fea0003c00000 */
[----:B------:R-:W-:Y:S05]  /*0620*/  BRA `(.L_x_76) ;  /* 0x0000000000107947 */ /* 0x000fea0003800000 */
.L_x_75:
[----:B------:R-:W0:Y:S02]  /*0630*/  MUFU.RCP R3, R8 ;  /* 0x0000000800037308 */ /* 0x000e240000001000 */
[----:B0-----:R-:W-:-:S04]  /*0640*/  FFMA R0, R8, R3, -1 ;  /* 0xbf80000008007423 */ /* 0x001fc80000000003 */
[----:B------:R-:W-:-:S04]  /*0650*/  FADD.FTZ R0, -R0, -RZ ;  /* 0x800000ff00007221 */ /* 0x000fc80000010100 */
[----:B------:R-:W-:-:S07]  /*0660*/  FFMA R0, R3, R0, R3 ;  /* 0x0000000003007223 */ /* 0x000fce0000000003 */
.L_x_76:
[----:B------:R-:W-:Y:S05]  /*0670*/  BSYNC.RECONVERGENT B0 ;  /* 0x0000000000007941 */ /* 0x000fea0003800200 */
.L_x_74:
[----:B------:R-:W-:Y:S01]  /*0680*/  IADD3 R2, PT, PT, R0, -0xd000000, RZ ;  /* 0xf300000000027810 */ /* 0x000fe20007ffe0ff */
[----:B------:R0:W1:Y:S01]  /*0690*/  MUFU.RSQ R3, R0 ;  /* 0x0000000000037308 */ /* 0x0000620000001400 */
[----:B------:R-:W-:Y:S02]  /*06a0*/  BSSY.RECONVERGENT B0, `(.L_x_77) ;  /* 0x000000a000007945 */ /* 0x000fe40003800200 */
[----:B------:R-:W-:-:S13]  /*06b0*/  ISETP.GT.U32.AND P0, PT, R2, 0x727fffff, PT ;  /* 0x727fffff0200780c */ /* 0x000fda0003f04070 */
[----:B0-----:R-:W-:Y:S05]  /*06c0*/  @!P0 BRA `(.L_x_78) ;  /* 0x00000000000c8947 */ /* 0x001fea0003800000 */
[----:B------:R-:W-:-:S07]  /*06d0*/  MOV R7, 0x6f0 ;  /* 0x000006f000077802 */ /* 0x000fce0000000f00 */
[----:B-1----:R-:W-:Y:S05]  /*06e0*/  CALL.REL.NOINC `($__internal_4_$__cuda_sm20_sqrt_rn_f32_slowpath) ;  /* 0x0000001000e87944 */ /* 0x002fea0003c00000 */
[----:B------:R-:W-:Y:S05]  /*06f0*/  BRA `(.L_x_79) ;  /* 0x0000000000107947 */ /* 0x000fea0003800000 */
.L_x_78:
[C---:B-1----:R-:W-:Y:S01]  /*0700*/  FMUL.FTZ R5, R3.reuse, R0 ;  /* 0x0000000003057220 */ /* 0x042fe20000410000 */
[----:B------:R-:W-:-:S03]  /*0710*/  FMUL.FTZ R2, R3, 0.5 ;  /* 0x3f00000003027820 */ /* 0x000fc60000410000 */
[----:B------:R-:W-:-:S04]  /*0720*/  FFMA R0, -R5, R5, R0 ;  /* 0x0000000505007223 */ /* 0x000fc80000000100 */
[----:B------:R-:W-:-:S07]  /*0730*/  FFMA R5, R0, R2, R5 ;  /* 0x0000000200057223 */ /* 0x000fce0000000005 */
.L_x_79:
[----:B------:R-:W-:Y:S05]  /*0740*/  BSYNC.RECONVERGENT B0 ;  /* 0x0000000000007941 */ /* 0x000fea0003800200 */
.L_x_77:
[----:B------:R-:W0:Y:S02]  /*0750*/  LDC.64 R2, c[0x0][0x380] ;  /* 0x0000e000ff027b82 */ /* 0x000e240000000a00 */
[----:B0-----:R-:W-:-:S05]  /*0760*/  IMAD.WIDE R18, R18, 0x4, R2 ;  /* 0x0000000412127825 */ /* 0x001fca00078e0202 */
[----:B------:R-:W-:Y:S01]  /*0770*/  STG.E desc[UR36][R18.64], R5 ;  /* 0x0000000512007986 */ /* 0x000fe2000c101924 */
[----:B------:R-:W-:Y:S05]  /*0780*/  EXIT ;  /* 0x000000000000794d */ /* 0x000fea0003800000 */
.L_x_65:
        /* <DEDUP_REMOVED lines=9> */
.L_x_80:
        /* <DEDUP_REMOVED lines=9> */
.L_x_64:
        /* <DEDUP_REMOVED lines=40> */
[----:B------:R-:W-:Y:S05]  /*0b30*/  CALL.REL.NOINC `($__internal_5_$__cuda_sm3x_div_rn_noftz_f32_slowpath) ;  /* 0x0000001000307944 */ /* 0x000fea0003c00000 */
[----:B------:R-:W-:-:S07]  /*0b40*/  MOV R5, R7 ;  /* 0x0000000700057202 */ /* 0x000fce0000000f00 */
.L_x_83:
[----:B------:R-:W-:Y:S05]  /*0b50*/  BSYNC.RECONVERGENT B2 ;  /* 0x0000000000027941 */ /* 0x000fea0003800200 */
.L_x_82:
        /* <DEDUP_REMOVED lines=17> */
.L_x_85:
[----:B------:R-:W-:Y:S05]  /*0c70*/  BSYNC.RECONVERGENT B2 ;  /* 0x0000000000027941 */ /* 0x000fea0003800200 */
.L_x_84:
        /* <DEDUP_REMOVED lines=14> */
[----:B------:R-:W-:Y:S05]  /*0d60*/  CALL.REL.NOINC `($__internal_5_$__cuda_sm3x_div_rn_noftz_f32_slowpath) ;  /* 0x0000000c00a47944 */ /* 0x000fea0003c00000 */
.L_x_87:
[----:B------:R-:W-:Y:S05]  /*0d70*/  BSYNC.RECONVERGENT B2 ;  /* 0x0000000000027941 */ /* 0x000fea0003800200 */
.L_x_86:
        /* <DEDUP_REMOVED lines=17> */
.L_x_89:
[----:B------:R-:W-:Y:S05]  /*0e90*/  BSYNC.RECONVERGENT B2 ;  /* 0x0000000000027941 */ /* 0x000fea0003800200 */
.L_x_88:
        /* <DEDUP_REMOVED lines=15> */
.L_x_91:
[----:B------:R-:W-:Y:S05]  /*0f90*/  BSYNC.RECONVERGENT B2 ;  /* 0x0000000000027941 */ /* 0x000fea0003800200 */
.L_x_90:
        /* <DEDUP_REMOVED lines=17> */
.L_x_93:
[----:B------:R-:W-:Y:S05]  /*10b0*/  BSYNC.RECONVERGENT B2 ;  /* 0x0000000000027941 */ /* 0x000fea0003800200 */
.L_x_92:
        /* <DEDUP_REMOVED lines=14> */
[----:B------:R-:W-:Y:S05]  /*11a0*/  CALL.REL.NOINC `($__internal_5_$__cuda_sm3x_div_rn_noftz_f32_slowpath) ;  /* 0x0000000800947944 */ /* 0x000fea0003c00000 */
.L_x_95:
[----:B------:R-:W-:Y:S05]  /*11b0*/  BSYNC.RECONVERGENT B2 ;  /* 0x0000000000027941 */ /* 0x000fea0003800200 */
.L_x_94:
        /* <DEDUP_REMOVED lines=16> */
.L_x_97:
[----:B------:R-:W-:Y:S05]  /*12c0*/  BSYNC.RECONVERGENT B2 ;  /* 0x0000000000027941 */ /* 0x000fea0003800200 */
.L_x_96:
        /* <DEDUP_REMOVED lines=14> */
[----:B------:R-:W-:-:S07]  /*13b0*/  IMAD.MOV.U32 R3, RZ, RZ, R7 ;  /* 0x000000ffff037224 */ /* 0x000fce00078e0007 */
.L_x_99:
[----:B------:R-:W-:Y:S05]  /*13c0*/  BSYNC.RECONVERGENT B2 ;  /* 0x0000000000027941 */ /* 0x000fea0003800200 */
.L_x_98:
[----:B------:R-:W-:Y:S01]  /*13d0*/  IADD3 R0, PT, PT, R2, 0x1800000, RZ ;  /* 0x0180000002007810 */ /* 0x000fe20007ffe0ff */
[----:B------:R0:W-:Y:S01]  /*13e0*/  STG.E desc[UR36][R16.64+0x20], R3 ;  /* 0x0000200310007986 */ /* 0x0001e2000c101924 */
[----:B------:R-:W-:Y:S02]  /*13f0*/  BSSY.RECONVERGENT B0, `(.L_x_100) ;  /* 0x000000b000007945 */ /* 0x000fe40003800200 */
[----:B------:R-:W-:-:S04]  /*1400*/  LOP3.LUT R0, R0, 0x7f800000, RZ, 0xc0, !PT ;  /* 0x7f80000000007812 */ /* 0x000fc800078ec0ff */
[----:B------:R-:W-:-:S13]  /*1410*/  ISETP.GT.U32.AND P0, PT, R0, 0x1ffffff, PT ;  /* 0x01ffffff0000780c */ /* 0x000fda0003f04070 */
[----:B0-----:R-:W-:Y:S05]  /*1420*/  @P0 BRA `(.L_x_101) ;  /* 0x00000000000c0947 */ /* 0x001fea0003800000 */
[----:B------:R-:W-:-:S07]  /*1430*/  MOV R7, 0x1450 ;  /* 0x0000145000077802 */ /* 0x000fce0000000f00 */
[----:B------:R-:W-:Y:S05]  /*1440*/  CALL.REL.NOINC `($__internal_3_$__cuda_sm20_rcp_rn_f32_slowpath) ;  /* 0x0000000000b87944 */ /* 0x000fea0003c00000 */
[----:B------:R-:W-:Y:S05]  /*1450*/  BRA `(.L_x_102) ;  /* 0x0000000000107947 */ /* 0x000fea0003800000 */
.L_x_101:
[----:B------:R-:W0:Y:S02]  /*1460*/  MUFU.RCP R3, R2 ;  /* 0x0000000200037308 */ /* 0x000e240000001000 */
[----:B0-----:R-:W-:-:S04]  /*1470*/  FFMA R0, R2, R3, -1 ;  /* 0xbf80000002007423 */ /* 0x001fc80000000003 */
[----:B------:R-:W-:-:S04]  /*1480*/  FADD.FTZ R0, -R0, -RZ ;  /* 0x800000ff00007221 */ /* 0x000fc80000010100 */
[----:B------:R-:W-:-:S07]  /*1490*/  FFMA R0, R3, R0, R3 ;  /* 0x0000000003007223 */ /* 0x000fce0000000003 */
.L_x_102:
[----:B------:R-:W-:Y:S05]  /*14a0*/  BSYNC.RECONVERGENT B0 ;  /* 0x0000000000007941 */ /* 0x000fea0003800200 */
.L_x_100:
        /* <DEDUP_REMOVED lines=8> */
.L_x_104:
[C---:B-1----:R-:W-:Y:S01]  /*1530*/  FMUL.FTZ R5, R3.reuse, R0 ;  /* 0x0000000003057220 */ /* 0x042fe20000410000 */
[----:B------:R-:W-:-:S03]  /*1540*/  FMUL.FTZ R2, R3, 0.5 ;  /* 0x3f00000003027820 */ /* 0x000fc60000410000 */
[----:B------:R-:W-:-:S04]  /*1550*/  FFMA R0, -R5, R5, R0 ;  /* 0x0000000505007223 */ /* 0x000fc80000000100 */
[----:B------:R-:W-:-:S07]  /*1560*/  FFMA R5, R0, R2, R5 ;  /* 0x0000000200057223 */ /* 0x000fce0000000005 */
.L_x_105:
[----:B------:R-:W-:Y:S05]  /*1570*/  BSYNC.RECONVERGENT B0 ;  /* 0x0000000000007941 */ /* 0x000fea0003800200 */
.L_x_103:
[----:B------:R-:W0:Y:S02]  /*1580*/  LDC.64 R2, c[0x0][0x380] ;  /* 0x0000e000ff027b82 */ /* 0x000e240000000a00 */
[----:B0-----:R-:W-:-:S05]  /*1590*/  IMAD.WIDE R2, R18, 0x4, R2 ;  /* 0x0000000412027825 */ /* 0x001fca00078e0202 */
[----:B------:R-:W-:Y:S01]  /*15a0*/  STG.E desc[UR36][R2.64], R5 ;  /* 0x0000000502007986 */ /* 0x000fe2000c101924 */
[----:B------:R-:W-:Y:S05]  /*15b0*/  EXIT ;  /* 0x000000000000794d */ /* 0x000fea0003800000 */
.L_x_81:
        /* <DEDUP_REMOVED lines=9> */
.L_x_106:
        /* <DEDUP_REMOVED lines=14> */
        .weak           $__internal_3_$__cuda_sm20_rcp_rn_f32_slowpath
        .type           $__internal_3_$__cuda_sm20_rcp_rn_f32_slowpath,@function
        .size           $__internal_3_$__cuda_sm20_rcp_rn_f32_slowpath,($__internal_4_$__cuda_sm20_sqrt_rn_f32_slowpath - $__internal_3_$__cuda_sm20_rcp_rn_f32_slowpath)
$__internal_3_$__cuda_sm20_rcp_rn_f32_slowpath:
        /* <DEDUP_REMOVED lines=15> */
.L_x_108:
        /* <DEDUP_REMOVED lines=33> */
.L_x_110:
[----:B------:R0:W1:Y:S02]  /*1a30*/  MUFU.RCP R3, R2 ;  /* 0x0000000200037308 */ /* 0x0000640000001000 */
.L_x_109:
[----:B------:R-:W-:Y:S05]  /*1a40*/  BSYNC.RECONVERGENT B1 ;  /* 0x0000000000017941 */ /* 0x000fea0003800200 */
.L_x_107:
[----:B-1----:R-:W-:Y:S01]  /*1a50*/  MOV R0, R3 ;  /* 0x0000000300007202 */ /* 0x002fe20000000f00 */
[----:B------:R-:W-:Y:S01]  /*1a60*/  HFMA2 R3, -RZ, RZ, 0, 0 ;  /* 0x00000000ff037431 */ /* 0x000fe200000001ff */
[----:B0-----:R-:W-:-:S04]  /*1a70*/  MOV R2, R7 ;  /* 0x0000000700027202 */ /* 0x001fc80000000f00 */
[----:B------:R-:W-:Y:S05]  /*1a80*/  RET.REL.NODEC R2 `(_Z8detX_gpuPfS_) ;  /* 0xffffffe4025c7950 */ /* 0x000fea0003c3ffff */
        .weak           $__internal_4_$__cuda_sm20_sqrt_rn_f32_slowpath
        .type           $__internal_4_$__cuda_sm20_sqrt_rn_f32_slowpath,@function
        .size           $__internal_4_$__cuda_sm20_sqrt_rn_f32_slowpath,($__internal_5_$__cuda_sm3x_div_rn_noftz_f32_slowpath - $__internal_4_$__cuda_sm20_sqrt_rn_f32_slowpath)
$__internal_4_$__cuda_sm20_sqrt_rn_f32_slowpath:
        /* <DEDUP_REMOVED lines=19> */
.L_x_111:
[----:B------:R-:W-:Y:S01]  /*1bc0*/  HFMA2 R3, -RZ, RZ, 0, 0 ;  /* 0x00000000ff037431 */ /* 0x000fe200000001ff */
[----:B------:R-:W-:Y:S02]  /*1bd0*/  MOV R5, R2 ;  /* 0x0000000200057202 */ /* 0x000fe40000000f00 */
[----:B------:R-:W-:-:S04]  /*1be0*/  MOV R2, R7 ;  /* 0x0000000700027202 */ /* 0x000fc80000000f00 */
[----:B------:R-:W-:Y:S05]  /*1bf0*/  RET.REL.NODEC R2 `(_Z8detX_gpuPfS_) ;  /* 0xffffffe402007950 */ /* 0x000fea0003c3ffff */
        .weak           $__internal_5_$__cuda_sm3x_div_rn_noftz_f32_slowpath
        .type           $__internal_5_$__cuda_sm3x_div_rn_noftz_f32_slowpath,@function
        .size           $__internal_5_$__cuda_sm3x_div_rn_noftz_f32_slowpath,(.L_x_129 - $__internal_5_$__cuda_sm3x_div_rn_noftz_f32_slowpath)
$__internal_5_$__cuda_sm3x_div_rn_noftz_f32_slowpath:
        /* <DEDUP_REMOVED lines=35> */
.L_x_113:
        /* <DEDUP_REMOVED lines=51> */
.L_x_120:
[----:B------:R-:W-:-:S04]  /*2160*/  LOP3.LUT R4, R4, 0x80000000, RZ, 0xc0, !PT ;  /* 0x8000000004047812 */ /* 0x000fc800078ec0ff */
[----:B------:R-:W-:Y:S01]  /*2170*/  LOP3.LUT R4, R4, 0x7f800000, RZ, 0xfc, !PT ;  /* 0x7f80000004047812 */ /* 0x000fe200078efcff */
[----:B------:R-:W-:Y:S06]  /*2180*/  BRA `(.L_x_121) ;  /* 0x0000000000047947 */ /* 0x000fec0003800000 */
.L_x_119:
[----:B------:R-:W-:-:S07]  /*2190*/  LEA R4, R28, R4, 0x17 ;  /* 0x000000041c047211 */ /* 0x000fce00078eb8ff */
.L_x_121:
[----:B------:R-:W-:Y:S05]  /*21a0*/  BSYNC.RECONVERGENT B1 ;  /* 0x0000000000017941 */ /* 0x000fea0003800200 */
.L_x_118:
[----:B------:R-:W-:Y:S05]  /*21b0*/  BRA `(.L_x_122) ;  /* 0x0000000000207947 */ /* 0x000fea0003800000 */
.L_x_117:
[----:B------:R-:W-:-:S04]  /*21c0*/  LOP3.LUT R4, R4, 0x80000000, R26, 0x48, !PT ;  /* 0x8000000004047812 */ /* 0x000fc800078e481a */
[----:B------:R-:W-:Y:S01]  /*21d0*/  LOP3.LUT R4, R4, 0x7f800000, RZ, 0xfc, !PT ;  /* 0x7f80000004047812 */ /* 0x000fe200078efcff */
[----:B------:R-:W-:Y:S06]  /*21e0*/  BRA `(.L_x_122) ;  /* 0x0000000000147947 */ /* 0x000fec0003800000 */
.L_x_116:
[----:B------:R-:W-:Y:S01]  /*21f0*/  LOP3.LUT R4, R4, 0x80000000, R26, 0x48, !PT ;  /* 0x8000000004047812 */ /* 0x000fe200078e481a */
[----:B------:R-:W-:Y:S06]  /*2200*/  BRA `(.L_x_122) ;  /* 0x00000000000c7947 */ /* 0x000fec0003800000 */
.L_x_115:
[----:B------:R-:W0:Y:S01]  /*2210*/  MUFU.RSQ R4, -QNAN ;  /* 0xffc0000000047908 */ /* 0x000e220000001400 */
[----:B------:R-:W-:Y:S05]  /*2220*/  BRA `(.L_x_122) ;  /* 0x0000000000047947 */ /* 0x000fea0003800000 */
.L_x_114:
[----:B------:R-:W-:-:S07]  /*2230*/  FADD.FTZ R4, R5, R4 ;  /* 0x0000000405047221 */ /* 0x000fce0000010000 */
.L_x_122:
[----:B------:R-:W-:Y:S05]  /*2240*/  BSYNC.RECONVERGENT B0 ;  /* 0x0000000000007941 */ /* 0x000fea0003800200 */
.L_x_112:
[----:B------:R-:W-:Y:S01]  /*2250*/  HFMA2 R5, -RZ, RZ, 0, 0 ;  /* 0x00000000ff057431 */ /* 0x000fe200000001ff */
[----:B0-----:R-:W-:Y:S02]  /*2260*/  MOV R7, R4 ;  /* 0x0000000400077202 */ /* 0x001fe40000000f00 */
[----:B------:R-:W-:-:S04]  /*2270*/  MOV R4, R6 ;  /* 0x0000000600047202 */ /* 0x000fc80000000f00 */
[----:B------:R-:W-:Y:S05]  /*2280*/  RET.REL.NODEC R4 `(_Z8detX_gpuPfS_) ;  /* 0xffffffdc045c7950 */ /* 0x000fea0003c3ffff */
.L_x_123:
        /* <DEDUP_REMOVED lines=15> */
.L_x_129:


//--------------------- .nv.global.init           --------------------------
	.section	.nv.global.init,"aw",@progbits
.nv.global.init:
	.type		$str,@object
	.size		$str,($str$1 - $str)
$str:
        /*0000*/ 	.byte	0x74, 0x68, 0x65, 0x20, 0x64, 0x65, 0x74, 0x65, 0x72, 0x6d, 0x69, 0x6e, 0x74, 0x20, 0x6f, 0x66
        /*0010*/ 	.byte	0x20, 0x63, 0x6f, 0x76, 0x61, 0x72, 0x69, 0x61, 0x6e, 0x63, 0x65, 0x20, 0x6f, 0x66, 0x20, 0x25
        /*0020*/ 	.byte	0x64, 0x20, 0x70, 0x6f, 0x69, 0x6e, 0x74, 0x20, 0x69, 0x6e, 0x20, 0x58, 0x20, 0x70, 0x6f, 0x69
        /*0030*/ 	.byte	0x6e, 0x74, 0x20, 0x63, 0x6c, 0x6f, 0x75, 0x64, 0x20, 0x69, 0x73, 0x20, 0x62, 0x65, 0x6c, 0x6f
        /*0040*/ 	.byte	0x77, 0x20, 0x7a, 0x65, 0x72, 0x6f, 0x20, 0x0a, 0x00
	.type		$str$1,@object
	.size		$str$1,(.L_2 - $str$1)
$str$1:
        /*0049*/ 	.byte	0x74, 0x68, 0x65, 0x20, 0x64, 0x65, 0x74, 0x65, 0x72, 0x6d, 0x69, 0x6e, 0x61, 0x6e, 0x74, 0x20
        /*0059*/ 	.byte	0x6f, 0x66, 0x20, 0x63, 0x6f, 0x76, 0x61, 0x72, 0x69, 0x61, 0x6e, 0x63, 0x65, 0x20, 0x6f, 0x66
        /*0069*/ 	.byte	0x20, 0x25, 0x64, 0x20, 0x70, 0x6f, 0x69, 0x6e, 0x74, 0x20, 0x69, 0x6e, 0x20, 0x59, 0x20, 0x70
        /*0079*/ 	.byte	0x6f, 0x69, 0x6e, 0x74, 0x20, 0x43, 0x6c, 0x6f, 0x75, 0x64, 0x20, 0x69, 0x73, 0x20, 0x62, 0x65
        /*0089*/ 	.byte	0x6c, 0x6f, 0x77, 0x20, 0x7a, 0x65, 0x72, 0x6f, 0x20, 0x0a, 0x00
.L_2:


//--------------------- .nv.shared.reserved.0     --------------------------
	.section	.nv.shared.reserved.0,"aw",@nobits
	.weak		__nv_reservedSMEM_offset_0_alias
	.size		__nv_reservedSMEM_offset_0_alias, 0, 64
	.other		__nv_reservedSMEM_offset_0_alias,@"STO_CUDA_RESERVED_SHARED STV_DEFAULT"
__nv_reservedSMEM_offset_0_alias:
	.zero		0
	.zero		64


//--------------------- .nv.constant0._Z11d2f_Y_C_gpuPdPf --------------------------
	.section	.nv.constant0._Z11d2f_Y_C_gpuPdPf,"a",@progbits
	.sectionflags	@""
	.align	4
.nv.constant0._Z11d2f_Y_C_gpuPdPf:
	.zero		912


//--------------------- .nv.constant0._Z9d2f_Y_gpuPdPf --------------------------
	.section	.nv.constant0._Z9d2f_Y_gpuPdPf,"a",@progbits
	.sectionflags	@""
	.align	4
.nv.constant0._Z9d2f_Y_gpuPdPf:
	.zero		912


//--------------------- .nv.constant0._Z11d2f_X_C_gpuPdPf --------------------------
	.section	.nv.constant0._Z11d2f_X_C_gpuPdPf,"a",@progbits
	.sectionflags	@""
	.align	4
.nv.constant0._Z11d2f_X_C_gpuPdPf:
	.zero		912


//--------------------- .nv.constant0._Z9d2f_X_gpuPdPf --------------------------
	.section	.nv.constant0._Z9d2f_X_gpuPdPf,"a",@progbits
	.sectionflags	@""
	.align	4
.nv.constant0._Z9d2f_X_gpuPdPf:
	.zero		912


//--------------------- .nv.constant0._Z8detY_gpuPfS_ --------------------------
	.section	.nv.constant0._Z8detY_gpuPfS_,"a",@progbits
	.sectionflags	@""
	.align	4
.nv.constant0._Z8detY_gpuPfS_:
	.zero		912


//--------------------- .nv.constant0._Z8detX_gpuPfS_ --------------------------
	.section	.nv.constant0._Z8detX_gpuPfS_,"a",@progbits
	.sectionflags	@""
	.align	4
.nv.constant0._Z8detX_gpuPfS_:
	.zero		912


//--------------------- SYMBOLS --------------------------

	.type		.nv.reservedSmem.offset0,@object
	.size		.nv.reservedSmem.offset0,0x4
	.type		vprintf,@function
